//
// Generated by NVIDIA NVVM Compiler
//
// Compiler Build ID: CL-36424714
// Cuda compilation tools, release 13.0, V13.0.88
// Based on NVVM 20.0.0
//

.version 9.0
.target sm_100
.address_size 64

	// .globl	_Z9addKernelPiPKiS1_
.global .align 4 .b8 precalc_xorwow_matrix[102400];
.global .align 4 .b8 precalc_xorwow_offset_matrix[102400];
.global .align 4 .b8 mrg32k3aM1[2304];
.global .align 4 .b8 mrg32k3aM2[2304];
.global .align 4 .b8 mrg32k3aM1SubSeq[2016];
.global .align 4 .b8 mrg32k3aM2SubSeq[2016];
.global .align 4 .b8 mrg32k3aM1Seq[2304];
.global .align 4 .b8 mrg32k3aM2Seq[2304];
.const .align 8 .b8 __cr_lgamma_table[72];

.visible .entry _Z9addKernelPiPKiS1_(
	.param .u64 .ptr .align 1 _Z9addKernelPiPKiS1__param_0,
	.param .u64 .ptr .align 1 _Z9addKernelPiPKiS1__param_1,
	.param .u64 .ptr .align 1 _Z9addKernelPiPKiS1__param_2
)
{
	.reg .b32 	%r<5>;
	.reg .b64 	%rd<11>;

	ld.param.u64 	%rd1, [_Z9addKernelPiPKiS1__param_0];
	ld.param.u64 	%rd2, [_Z9addKernelPiPKiS1__param_1];
	ld.param.u64 	%rd3, [_Z9addKernelPiPKiS1__param_2];
	cvta.to.global.u64 	%rd4, %rd1;
	cvta.to.global.u64 	%rd5, %rd3;
	cvta.to.global.u64 	%rd6, %rd2;
	mov.u32 	%r1, %tid.x;
	mul.wide.u32 	%rd7, %r1, 4;
	add.s64 	%rd8, %rd6, %rd7;
	ld.global.u32 	%r2, [%rd8];
	add.s64 	%rd9, %rd5, %rd7;
	ld.global.u32 	%r3, [%rd9];
	add.s32 	%r4, %r3, %r2;
	add.s64 	%rd10, %rd4, %rd7;
	st.global.u32 	[%rd10], %r4;
	ret;

}
	// .globl	_Z12setup_kernelP17curandStateXORWOW
.visible .entry _Z12setup_kernelP17curandStateXORWOW(
	.param .u64 .ptr .align 1 _Z12setup_kernelP17curandStateXORWOW_param_0
)
{
	.reg .pred 	%p<25>;
	.reg .b32 	%r<410>;
	.reg .b64 	%rd<18>;

	ld.param.u64 	%rd8, [_Z12setup_kernelP17curandStateXORWOW_param_0];
	cvta.to.global.u64 	%rd9, %rd8;
	mov.u32 	%r182, %tid.x;
	mov.u32 	%r183, %ntid.x;
	mov.u32 	%r184, %ctaid.x;
	mad.lo.s32 	%r185, %r183, %r184, %r182;
	cvt.s64.s32 	%rd17, %r185;
	mul.wide.s32 	%rd10, %r185, 48;
	add.s64 	%rd2, %rd9, %rd10;
	xor.b32  	%r186, %r185, -1429050551;
	mul.lo.s32 	%r187, %r186, 1099087573;
	setp.gt.s32 	%p1, %r185, -1;
	selp.b32 	%r188, -644748465, -1947113066, %p1;
	add.s32 	%r189, %r188, %r187;
	add.s32 	%r190, %r189, 6615241;
	add.s32 	%r191, %r187, 123456789;
	st.global.v2.u32 	[%rd2], {%r190, %r191};
	xor.b32  	%r192, %r187, 362436069;
	add.s32 	%r193, %r188, 521288629;
	st.global.v2.u32 	[%rd2+8], {%r192, %r193};
	xor.b32  	%r194, %r188, 88675123;
	add.s32 	%r195, %r187, 5783321;
	st.global.v2.u32 	[%rd2+16], {%r194, %r195};
	setp.eq.s32 	%p2, %r185, 0;
	@%p2 bra 	$L__BB1_42;
	mov.b32 	%r316, 0;
	mov.u64 	%rd12, precalc_xorwow_matrix;
$L__BB1_2:
	and.b64  	%rd4, %rd17, 3;
	setp.eq.s64 	%p3, %rd4, 0;
	@%p3 bra 	$L__BB1_41;
	mul.wide.u32 	%rd11, %r316, 3200;
	add.s64 	%rd5, %rd12, %rd11;
	cvt.u32.u64 	%r2, %rd4;
	mov.b32 	%r317, 0;
$L__BB1_4:
	mov.b32 	%r330, 0;
	mov.u32 	%r331, %r330;
	mov.u32 	%r332, %r330;
	mov.u32 	%r333, %r330;
	mov.u32 	%r334, %r330;
	mov.u32 	%r323, %r330;
$L__BB1_5:
	mul.wide.u32 	%rd13, %r323, 4;
	add.s64 	%rd14, %rd2, %rd13;
	ld.global.u32 	%r10, [%rd14+4];
	shl.b32 	%r11, %r323, 5;
	mov.b32 	%r329, 0;
$L__BB1_6:
	.pragma "nounroll";
	shr.u32 	%r200, %r10, %r329;
	and.b32  	%r201, %r200, 1;
	setp.eq.b32 	%p4, %r201, 1;
	not.pred 	%p5, %p4;
	add.s32 	%r202, %r11, %r329;
	mul.lo.s32 	%r203, %r202, 5;
	mul.wide.u32 	%rd15, %r203, 4;
	add.s64 	%rd6, %rd5, %rd15;
	@%p5 bra 	$L__BB1_8;
	ld.global.u32 	%r204, [%rd6];
	xor.b32  	%r334, %r334, %r204;
	ld.global.u32 	%r205, [%rd6+4];
	xor.b32  	%r333, %r333, %r205;
	ld.global.u32 	%r206, [%rd6+8];
	xor.b32  	%r332, %r332, %r206;
	ld.global.u32 	%r207, [%rd6+12];
	xor.b32  	%r331, %r331, %r207;
	ld.global.u32 	%r208, [%rd6+16];
	xor.b32  	%r330, %r330, %r208;
$L__BB1_8:
	and.b32  	%r210, %r200, 2;
	setp.eq.s32 	%p6, %r210, 0;
	@%p6 bra 	$L__BB1_10;
	ld.global.u32 	%r211, [%rd6+20];
	xor.b32  	%r334, %r334, %r211;
	ld.global.u32 	%r212, [%rd6+24];
	xor.b32  	%r333, %r333, %r212;
	ld.global.u32 	%r213, [%rd6+28];
	xor.b32  	%r332, %r332, %r213;
	ld.global.u32 	%r214, [%rd6+32];
	xor.b32  	%r331, %r331, %r214;
	ld.global.u32 	%r215, [%rd6+36];
	xor.b32  	%r330, %r330, %r215;
$L__BB1_10:
	and.b32  	%r217, %r200, 4;
	setp.eq.s32 	%p7, %r217, 0;
	@%p7 bra 	$L__BB1_12;
	ld.global.u32 	%r218, [%rd6+40];
	xor.b32  	%r334, %r334, %r218;
	ld.global.u32 	%r219, [%rd6+44];
	xor.b32  	%r333, %r333, %r219;
	ld.global.u32 	%r220, [%rd6+48];
	xor.b32  	%r332, %r332, %r220;
	ld.global.u32 	%r221, [%rd6+52];
	xor.b32  	%r331, %r331, %r221;
	ld.global.u32 	%r222, [%rd6+56];
	xor.b32  	%r330, %r330, %r222;
$L__BB1_12:
	and.b32  	%r224, %r200, 8;
	setp.eq.s32 	%p8, %r224, 0;
	@%p8 bra 	$L__BB1_14;
	ld.global.u32 	%r225, [%rd6+60];
	xor.b32  	%r334, %r334, %r225;
	ld.global.u32 	%r226, [%rd6+64];
	xor.b32  	%r333, %r333, %r226;
	ld.global.u32 	%r227, [%rd6+68];
	xor.b32  	%r332, %r332, %r227;
	ld.global.u32 	%r228, [%rd6+72];
	xor.b32  	%r331, %r331, %r228;
	ld.global.u32 	%r229, [%rd6+76];
	xor.b32  	%r330, %r330, %r229;
$L__BB1_14:
	and.b32  	%r231, %r200, 16;
	setp.eq.s32 	%p9, %r231, 0;
	@%p9 bra 	$L__BB1_16;
	ld.global.u32 	%r232, [%rd6+80];
	xor.b32  	%r334, %r334, %r232;
	ld.global.u32 	%r233, [%rd6+84];
	xor.b32  	%r333, %r333, %r233;
	ld.global.u32 	%r234, [%rd6+88];
	xor.b32  	%r332, %r332, %r234;
	ld.global.u32 	%r235, [%rd6+92];
	xor.b32  	%r331, %r331, %r235;
	ld.global.u32 	%r236, [%rd6+96];
	xor.b32  	%r330, %r330, %r236;
$L__BB1_16:
	and.b32  	%r238, %r200, 32;
	setp.eq.s32 	%p10, %r238, 0;
	@%p10 bra 	$L__BB1_18;
	ld.global.u32 	%r239, [%rd6+100];
	xor.b32  	%r334, %r334, %r239;
	ld.global.u32 	%r240, [%rd6+104];
	xor.b32  	%r333, %r333, %r240;
	ld.global.u32 	%r241, [%rd6+108];
	xor.b32  	%r332, %r332, %r241;
	ld.global.u32 	%r242, [%rd6+112];
	xor.b32  	%r331, %r331, %r242;
	ld.global.u32 	%r243, [%rd6+116];
	xor.b32  	%r330, %r330, %r243;
$L__BB1_18:
	and.b32  	%r245, %r200, 64;
	setp.eq.s32 	%p11, %r245, 0;
	@%p11 bra 	$L__BB1_20;
	ld.global.u32 	%r246, [%rd6+120];
	xor.b32  	%r334, %r334, %r246;
	ld.global.u32 	%r247, [%rd6+124];
	xor.b32  	%r333, %r333, %r247;
	ld.global.u32 	%r248, [%rd6+128];
	xor.b32  	%r332, %r332, %r248;
	ld.global.u32 	%r249, [%rd6+132];
	xor.b32  	%r331, %r331, %r249;
	ld.global.u32 	%r250, [%rd6+136];
	xor.b32  	%r330, %r330, %r250;
$L__BB1_20:
	and.b32  	%r252, %r200, 128;
	setp.eq.s32 	%p12, %r252, 0;
	@%p12 bra 	$L__BB1_22;
	ld.global.u32 	%r253, [%rd6+140];
	xor.b32  	%r334, %r334, %r253;
	ld.global.u32 	%r254, [%rd6+144];
	xor.b32  	%r333, %r333, %r254;
	ld.global.u32 	%r255, [%rd6+148];
	xor.b32  	%r332, %r332, %r255;
	ld.global.u32 	%r256, [%rd6+152];
	xor.b32  	%r331, %r331, %r256;
	ld.global.u32 	%r257, [%rd6+156];
	xor.b32  	%r330, %r330, %r257;
$L__BB1_22:
	and.b32  	%r259, %r200, 256;
	setp.eq.s32 	%p13, %r259, 0;
	@%p13 bra 	$L__BB1_24;
	ld.global.u32 	%r260, [%rd6+160];
	xor.b32  	%r334, %r334, %r260;
	ld.global.u32 	%r261, [%rd6+164];
	xor.b32  	%r333, %r333, %r261;
	ld.global.u32 	%r262, [%rd6+168];
	xor.b32  	%r332, %r332, %r262;
	ld.global.u32 	%r263, [%rd6+172];
	xor.b32  	%r331, %r331, %r263;
	ld.global.u32 	%r264, [%rd6+176];
	xor.b32  	%r330, %r330, %r264;
$L__BB1_24:
	and.b32  	%r266, %r200, 512;
	setp.eq.s32 	%p14, %r266, 0;
	@%p14 bra 	$L__BB1_26;
	ld.global.u32 	%r267, [%rd6+180];
	xor.b32  	%r334, %r334, %r267;
	ld.global.u32 	%r268, [%rd6+184];
	xor.b32  	%r333, %r333, %r268;
	ld.global.u32 	%r269, [%rd6+188];
	xor.b32  	%r332, %r332, %r269;
	ld.global.u32 	%r270, [%rd6+192];
	xor.b32  	%r331, %r331, %r270;
	ld.global.u32 	%r271, [%rd6+196];
	xor.b32  	%r330, %r330, %r271;
$L__BB1_26:
	and.b32  	%r273, %r200, 1024;
	setp.eq.s32 	%p15, %r273, 0;
	@%p15 bra 	$L__BB1_28;
	ld.global.u32 	%r274, [%rd6+200];
	xor.b32  	%r334, %r334, %r274;
	ld.global.u32 	%r275, [%rd6+204];
	xor.b32  	%r333, %r333, %r275;
	ld.global.u32 	%r276, [%rd6+208];
	xor.b32  	%r332, %r332, %r276;
	ld.global.u32 	%r277, [%rd6+212];
	xor.b32  	%r331, %r331, %r277;
	ld.global.u32 	%r278, [%rd6+216];
	xor.b32  	%r330, %r330, %r278;
$L__BB1_28:
	and.b32  	%r280, %r200, 2048;
	setp.eq.s32 	%p16, %r280, 0;
	@%p16 bra 	$L__BB1_30;
	ld.global.u32 	%r281, [%rd6+220];
	xor.b32  	%r334, %r334, %r281;
	ld.global.u32 	%r282, [%rd6+224];
	xor.b32  	%r333, %r333, %r282;
	ld.global.u32 	%r283, [%rd6+228];
	xor.b32  	%r332, %r332, %r283;
	ld.global.u32 	%r284, [%rd6+232];
	xor.b32  	%r331, %r331, %r284;
	ld.global.u32 	%r285, [%rd6+236];
	xor.b32  	%r330, %r330, %r285;
$L__BB1_30:
	and.b32  	%r287, %r200, 4096;
	setp.eq.s32 	%p17, %r287, 0;
	@%p17 bra 	$L__BB1_32;
	ld.global.u32 	%r288, [%rd6+240];
	xor.b32  	%r334, %r334, %r288;
	ld.global.u32 	%r289, [%rd6+244];
	xor.b32  	%r333, %r333, %r289;
	ld.global.u32 	%r290, [%rd6+248];
	xor.b32  	%r332, %r332, %r290;
	ld.global.u32 	%r291, [%rd6+252];
	xor.b32  	%r331, %r331, %r291;
	ld.global.u32 	%r292, [%rd6+256];
	xor.b32  	%r330, %r330, %r292;
$L__BB1_32:
	and.b32  	%r294, %r200, 8192;
	setp.eq.s32 	%p18, %r294, 0;
	@%p18 bra 	$L__BB1_34;
	ld.global.u32 	%r295, [%rd6+260];
	xor.b32  	%r334, %r334, %r295;
	ld.global.u32 	%r296, [%rd6+264];
	xor.b32  	%r333, %r333, %r296;
	ld.global.u32 	%r297, [%rd6+268];
	xor.b32  	%r332, %r332, %r297;
	ld.global.u32 	%r298, [%rd6+272];
	xor.b32  	%r331, %r331, %r298;
	ld.global.u32 	%r299, [%rd6+276];
	xor.b32  	%r330, %r330, %r299;
$L__BB1_34:
	and.b32  	%r301, %r200, 16384;
	setp.eq.s32 	%p19, %r301, 0;
	@%p19 bra 	$L__BB1_36;
	ld.global.u32 	%r302, [%rd6+280];
	xor.b32  	%r334, %r334, %r302;
	ld.global.u32 	%r303, [%rd6+284];
	xor.b32  	%r333, %r333, %r303;
	ld.global.u32 	%r304, [%rd6+288];
	xor.b32  	%r332, %r332, %r304;
	ld.global.u32 	%r305, [%rd6+292];
	xor.b32  	%r331, %r331, %r305;
	ld.global.u32 	%r306, [%rd6+296];
	xor.b32  	%r330, %r330, %r306;
$L__BB1_36:
	and.b32  	%r308, %r200, 32768;
	setp.eq.s32 	%p20, %r308, 0;
	@%p20 bra 	$L__BB1_38;
	ld.global.u32 	%r309, [%rd6+300];
	xor.b32  	%r334, %r334, %r309;
	ld.global.u32 	%r310, [%rd6+304];
	xor.b32  	%r333, %r333, %r310;
	ld.global.u32 	%r311, [%rd6+308];
	xor.b32  	%r332, %r332, %r311;
	ld.global.u32 	%r312, [%rd6+312];
	xor.b32  	%r331, %r331, %r312;
	ld.global.u32 	%r313, [%rd6+316];
	xor.b32  	%r330, %r330, %r313;
$L__BB1_38:
	add.s32 	%r329, %r329, 16;
	setp.ne.s32 	%p21, %r329, 32;
	@%p21 bra 	$L__BB1_6;
	mad.lo.s32 	%r314, %r323, -31, %r11;
	add.s32 	%r323, %r314, 1;
	setp.ne.s32 	%p22, %r323, 5;
	@%p22 bra 	$L__BB1_5;
	st.global.u32 	[%rd2+4], %r334;
	st.global.u32 	[%rd2+8], %r333;
	st.global.u32 	[%rd2+12], %r332;
	st.global.u32 	[%rd2+16], %r331;
	st.global.u32 	[%rd2+20], %r330;
	add.s32 	%r317, %r317, 1;
	setp.lt.u32 	%p23, %r317, %r2;
	@%p23 bra 	$L__BB1_4;
$L__BB1_41:
	shr.u64 	%rd7, %rd17, 2;
	add.s32 	%r316, %r316, 1;
	setp.gt.u64 	%p24, %rd17, 3;
	mov.u64 	%rd17, %rd7;
	@%p24 bra 	$L__BB1_2;
$L__BB1_42:
	mov.b32 	%r315, 0;
	st.global.v2.u32 	[%rd2+24], {%r315, %r315};
	st.global.u32 	[%rd2+32], %r315;
	mov.b64 	%rd16, 0;
	st.global.u64 	[%rd2+40], %rd16;
	ret;

}
	// .globl	_Z9expKernelPxP17curandStateXORWOW
.visible .entry _Z9expKernelPxP17curandStateXORWOW(
	.param .u64 .ptr .align 1 _Z9expKernelPxP17curandStateXORWOW_param_0,
	.param .u64 .ptr .align 1 _Z9expKernelPxP17curandStateXORWOW_param_1
)
{
	.local .align 4 .b8 	__local_depot2[220];
	.reg .b64 	%SP;
	.reg .b64 	%SPL;
	.reg .pred 	%p<146>;
	.reg .b32 	%r<615>;
	.reg .b32 	%f<101>;
	.reg .b64 	%rd<175>;

	mov.u64 	%SPL, __local_depot2;
	add.u64 	%rd1, %SPL, 0;
	add.u64 	%rd2, %SPL, 100;
	add.u64 	%rd3, %SPL, 120;
	mov.b32 	%r601, 0;
	mov.u32 	%r87, %ntid.x;
	mov.u32 	%r88, %ctaid.x;
	mov.u32 	%r89, %tid.x;
	mad.lo.s32 	%r90, %r87, %r88, %r89;
	mul.wide.s32 	%rd24, %r90, 48;
$L__BB2_1:
	ld.param.u64 	%rd169, [_Z9expKernelPxP17curandStateXORWOW_param_1];
	mov.b32 	%r62, 0;
	st.local.u32 	[%rd3], %r62;
	mov.b32 	%r63, 1;
	st.local.u32 	[%rd3+4], %r63;
	mov.b32 	%r64, 2;
	st.local.u32 	[%rd3+8], %r64;
	mov.b32 	%r65, 3;
	st.local.u32 	[%rd3+12], %r65;
	mov.b32 	%r66, 4;
	st.local.u32 	[%rd3+16], %r66;
	mov.b32 	%r67, 5;
	st.local.u32 	[%rd3+20], %r67;
	mov.b32 	%r68, 6;
	st.local.u32 	[%rd3+24], %r68;
	mov.b32 	%r69, 7;
	st.local.u32 	[%rd3+28], %r69;
	mov.b32 	%r70, 8;
	st.local.u32 	[%rd3+32], %r70;
	mov.b32 	%r71, 9;
	st.local.u32 	[%rd3+36], %r71;
	mov.b32 	%r72, 10;
	st.local.u32 	[%rd3+40], %r72;
	mov.b32 	%r73, 11;
	st.local.u32 	[%rd3+44], %r73;
	mov.b32 	%r74, 12;
	st.local.u32 	[%rd3+48], %r74;
	mov.b32 	%r75, 13;
	st.local.u32 	[%rd3+52], %r75;
	mov.b32 	%r76, 14;
	st.local.u32 	[%rd3+56], %r76;
	mov.b32 	%r77, 15;
	st.local.u32 	[%rd3+60], %r77;
	mov.b32 	%r78, 16;
	st.local.u32 	[%rd3+64], %r78;
	mov.b32 	%r79, 17;
	st.local.u32 	[%rd3+68], %r79;
	mov.b32 	%r80, 18;
	st.local.u32 	[%rd3+72], %r80;
	mov.b32 	%r81, 19;
	st.local.u32 	[%rd3+76], %r81;
	mov.b32 	%r82, 20;
	st.local.u32 	[%rd3+80], %r82;
	mov.b32 	%r83, 21;
	st.local.u32 	[%rd3+84], %r83;
	mov.b32 	%r84, 22;
	st.local.u32 	[%rd3+88], %r84;
	mov.b32 	%r85, 23;
	st.local.u32 	[%rd3+92], %r85;
	mov.b32 	%r86, 24;
	st.local.u32 	[%rd3+96], %r86;
	cvta.to.global.u64 	%rd23, %rd169;
	add.s64 	%rd25, %rd23, %rd24;
	ld.global.v2.u32 	{%r91, %r92}, [%rd25];
	ld.global.v2.u32 	{%r93, %r94}, [%rd25+16];
	ld.global.v2.u32 	{%r95, %r96}, [%rd25+8];
	shr.u32 	%r97, %r92, 2;
	xor.b32  	%r98, %r97, %r92;
	shl.b32 	%r99, %r94, 4;
	shl.b32 	%r100, %r98, 1;
	xor.b32  	%r101, %r100, %r99;
	xor.b32  	%r102, %r101, %r98;
	xor.b32  	%r103, %r102, %r94;
	add.s32 	%r104, %r91, %r103;
	add.s32 	%r105, %r104, 362437;
	cvt.rn.f32.u32 	%f1, %r105;
	fma.rn.f32 	%f2, %f1, 0f2F800000, 0f2F000000;
	mul.f32 	%f3, %f2, 0f41C00000;
	cvt.rpi.f32.f32 	%f4, %f3;
	cvt.rzi.s32.f32 	%r106, %f4;
	mul.wide.s32 	%rd26, %r106, 4;
	add.s64 	%rd27, %rd3, %rd26;
	ld.local.u32 	%r107, [%rd27];
	st.local.u32 	[%rd3], %r107;
	st.local.u32 	[%rd27], %r62;
	shr.u32 	%r108, %r95, 2;
	xor.b32  	%r109, %r108, %r95;
	shl.b32 	%r110, %r103, 4;
	shl.b32 	%r111, %r109, 1;
	xor.b32  	%r112, %r111, %r110;
	xor.b32  	%r113, %r112, %r109;
	xor.b32  	%r114, %r113, %r103;
	add.s32 	%r115, %r91, %r114;
	add.s32 	%r116, %r115, 724874;
	cvt.rn.f32.u32 	%f5, %r116;
	fma.rn.f32 	%f6, %f5, 0f2F800000, 0f2F000000;
	mul.f32 	%f7, %f6, 0f41C00000;
	cvt.rpi.f32.f32 	%f8, %f7;
	cvt.rzi.s32.f32 	%r117, %f8;
	ld.local.u32 	%r118, [%rd3+4];
	mul.wide.s32 	%rd28, %r117, 4;
	add.s64 	%rd29, %rd3, %rd28;
	ld.local.u32 	%r119, [%rd29];
	st.local.u32 	[%rd3+4], %r119;
	st.local.u32 	[%rd29], %r118;
	shr.u32 	%r120, %r96, 2;
	xor.b32  	%r121, %r120, %r96;
	shl.b32 	%r122, %r114, 4;
	shl.b32 	%r123, %r121, 1;
	xor.b32  	%r124, %r123, %r122;
	xor.b32  	%r125, %r124, %r121;
	xor.b32  	%r126, %r125, %r114;
	add.s32 	%r127, %r91, %r126;
	add.s32 	%r128, %r127, 1087311;
	cvt.rn.f32.u32 	%f9, %r128;
	fma.rn.f32 	%f10, %f9, 0f2F800000, 0f2F000000;
	mul.f32 	%f11, %f10, 0f41C00000;
	cvt.rpi.f32.f32 	%f12, %f11;
	cvt.rzi.s32.f32 	%r129, %f12;
	ld.local.u32 	%r130, [%rd3+8];
	mul.wide.s32 	%rd30, %r129, 4;
	add.s64 	%rd31, %rd3, %rd30;
	ld.local.u32 	%r131, [%rd31];
	st.local.u32 	[%rd3+8], %r131;
	st.local.u32 	[%rd31], %r130;
	shr.u32 	%r132, %r93, 2;
	xor.b32  	%r133, %r132, %r93;
	shl.b32 	%r134, %r126, 4;
	shl.b32 	%r135, %r133, 1;
	xor.b32  	%r136, %r135, %r134;
	xor.b32  	%r137, %r136, %r133;
	xor.b32  	%r138, %r137, %r126;
	add.s32 	%r139, %r91, %r138;
	add.s32 	%r140, %r139, 1449748;
	cvt.rn.f32.u32 	%f13, %r140;
	fma.rn.f32 	%f14, %f13, 0f2F800000, 0f2F000000;
	mul.f32 	%f15, %f14, 0f41C00000;
	cvt.rpi.f32.f32 	%f16, %f15;
	cvt.rzi.s32.f32 	%r141, %f16;
	ld.local.u32 	%r142, [%rd3+12];
	mul.wide.s32 	%rd32, %r141, 4;
	add.s64 	%rd33, %rd3, %rd32;
	ld.local.u32 	%r143, [%rd33];
	st.local.u32 	[%rd3+12], %r143;
	st.local.u32 	[%rd33], %r142;
	shr.u32 	%r144, %r94, 2;
	xor.b32  	%r145, %r144, %r94;
	shl.b32 	%r146, %r138, 4;
	shl.b32 	%r147, %r145, 1;
	xor.b32  	%r148, %r147, %r146;
	xor.b32  	%r149, %r148, %r145;
	xor.b32  	%r150, %r149, %r138;
	add.s32 	%r151, %r91, %r150;
	add.s32 	%r152, %r151, 1812185;
	cvt.rn.f32.u32 	%f17, %r152;
	fma.rn.f32 	%f18, %f17, 0f2F800000, 0f2F000000;
	mul.f32 	%f19, %f18, 0f41C00000;
	cvt.rpi.f32.f32 	%f20, %f19;
	cvt.rzi.s32.f32 	%r153, %f20;
	ld.local.u32 	%r154, [%rd3+16];
	mul.wide.s32 	%rd34, %r153, 4;
	add.s64 	%rd35, %rd3, %rd34;
	ld.local.u32 	%r155, [%rd35];
	st.local.u32 	[%rd3+16], %r155;
	st.local.u32 	[%rd35], %r154;
	shr.u32 	%r156, %r103, 2;
	xor.b32  	%r157, %r156, %r103;
	shl.b32 	%r158, %r150, 4;
	shl.b32 	%r159, %r157, 1;
	xor.b32  	%r160, %r159, %r158;
	xor.b32  	%r161, %r160, %r157;
	xor.b32  	%r162, %r161, %r150;
	add.s32 	%r163, %r91, %r162;
	add.s32 	%r164, %r163, 2174622;
	cvt.rn.f32.u32 	%f21, %r164;
	fma.rn.f32 	%f22, %f21, 0f2F800000, 0f2F000000;
	mul.f32 	%f23, %f22, 0f41C00000;
	cvt.rpi.f32.f32 	%f24, %f23;
	cvt.rzi.s32.f32 	%r165, %f24;
	ld.local.u32 	%r166, [%rd3+20];
	mul.wide.s32 	%rd36, %r165, 4;
	add.s64 	%rd37, %rd3, %rd36;
	ld.local.u32 	%r167, [%rd37];
	st.local.u32 	[%rd3+20], %r167;
	st.local.u32 	[%rd37], %r166;
	shr.u32 	%r168, %r114, 2;
	xor.b32  	%r169, %r168, %r114;
	shl.b32 	%r170, %r162, 4;
	shl.b32 	%r171, %r169, 1;
	xor.b32  	%r172, %r171, %r170;
	xor.b32  	%r173, %r172, %r169;
	xor.b32  	%r174, %r173, %r162;
	add.s32 	%r175, %r91, %r174;
	add.s32 	%r176, %r175, 2537059;
	cvt.rn.f32.u32 	%f25, %r176;
	fma.rn.f32 	%f26, %f25, 0f2F800000, 0f2F000000;
	mul.f32 	%f27, %f26, 0f41C00000;
	cvt.rpi.f32.f32 	%f28, %f27;
	cvt.rzi.s32.f32 	%r177, %f28;
	ld.local.u32 	%r178, [%rd3+24];
	mul.wide.s32 	%rd38, %r177, 4;
	add.s64 	%rd39, %rd3, %rd38;
	ld.local.u32 	%r179, [%rd39];
	st.local.u32 	[%rd3+24], %r179;
	st.local.u32 	[%rd39], %r178;
	shr.u32 	%r180, %r126, 2;
	xor.b32  	%r181, %r180, %r126;
	shl.b32 	%r182, %r174, 4;
	shl.b32 	%r183, %r181, 1;
	xor.b32  	%r184, %r183, %r182;
	xor.b32  	%r185, %r184, %r181;
	xor.b32  	%r186, %r185, %r174;
	add.s32 	%r187, %r91, %r186;
	add.s32 	%r188, %r187, 2899496;
	cvt.rn.f32.u32 	%f29, %r188;
	fma.rn.f32 	%f30, %f29, 0f2F800000, 0f2F000000;
	mul.f32 	%f31, %f30, 0f41C00000;
	cvt.rpi.f32.f32 	%f32, %f31;
	cvt.rzi.s32.f32 	%r189, %f32;
	ld.local.u32 	%r190, [%rd3+28];
	mul.wide.s32 	%rd40, %r189, 4;
	add.s64 	%rd41, %rd3, %rd40;
	ld.local.u32 	%r191, [%rd41];
	st.local.u32 	[%rd3+28], %r191;
	st.local.u32 	[%rd41], %r190;
	shr.u32 	%r192, %r138, 2;
	xor.b32  	%r193, %r192, %r138;
	shl.b32 	%r194, %r186, 4;
	shl.b32 	%r195, %r193, 1;
	xor.b32  	%r196, %r195, %r194;
	xor.b32  	%r197, %r196, %r193;
	xor.b32  	%r198, %r197, %r186;
	add.s32 	%r199, %r91, %r198;
	add.s32 	%r200, %r199, 3261933;
	cvt.rn.f32.u32 	%f33, %r200;
	fma.rn.f32 	%f34, %f33, 0f2F800000, 0f2F000000;
	mul.f32 	%f35, %f34, 0f41C00000;
	cvt.rpi.f32.f32 	%f36, %f35;
	cvt.rzi.s32.f32 	%r201, %f36;
	ld.local.u32 	%r202, [%rd3+32];
	mul.wide.s32 	%rd42, %r201, 4;
	add.s64 	%rd43, %rd3, %rd42;
	ld.local.u32 	%r203, [%rd43];
	st.local.u32 	[%rd3+32], %r203;
	st.local.u32 	[%rd43], %r202;
	shr.u32 	%r204, %r150, 2;
	xor.b32  	%r205, %r204, %r150;
	shl.b32 	%r206, %r198, 4;
	shl.b32 	%r207, %r205, 1;
	xor.b32  	%r208, %r207, %r206;
	xor.b32  	%r209, %r208, %r205;
	xor.b32  	%r210, %r209, %r198;
	add.s32 	%r211, %r91, %r210;
	add.s32 	%r212, %r211, 3624370;
	cvt.rn.f32.u32 	%f37, %r212;
	fma.rn.f32 	%f38, %f37, 0f2F800000, 0f2F000000;
	mul.f32 	%f39, %f38, 0f41C00000;
	cvt.rpi.f32.f32 	%f40, %f39;
	cvt.rzi.s32.f32 	%r213, %f40;
	ld.local.u32 	%r214, [%rd3+36];
	mul.wide.s32 	%rd44, %r213, 4;
	add.s64 	%rd45, %rd3, %rd44;
	ld.local.u32 	%r215, [%rd45];
	st.local.u32 	[%rd3+36], %r215;
	st.local.u32 	[%rd45], %r214;
	shr.u32 	%r216, %r162, 2;
	xor.b32  	%r217, %r216, %r162;
	shl.b32 	%r218, %r210, 4;
	shl.b32 	%r219, %r217, 1;
	xor.b32  	%r220, %r219, %r218;
	xor.b32  	%r221, %r220, %r217;
	xor.b32  	%r222, %r221, %r210;
	add.s32 	%r223, %r91, %r222;
	add.s32 	%r224, %r223, 3986807;
	cvt.rn.f32.u32 	%f41, %r224;
	fma.rn.f32 	%f42, %f41, 0f2F800000, 0f2F000000;
	mul.f32 	%f43, %f42, 0f41C00000;
	cvt.rpi.f32.f32 	%f44, %f43;
	cvt.rzi.s32.f32 	%r225, %f44;
	ld.local.u32 	%r226, [%rd3+40];
	mul.wide.s32 	%rd46, %r225, 4;
	add.s64 	%rd47, %rd3, %rd46;
	ld.local.u32 	%r227, [%rd47];
	st.local.u32 	[%rd3+40], %r227;
	st.local.u32 	[%rd47], %r226;
	shr.u32 	%r228, %r174, 2;
	xor.b32  	%r229, %r228, %r174;
	shl.b32 	%r230, %r222, 4;
	shl.b32 	%r231, %r229, 1;
	xor.b32  	%r232, %r231, %r230;
	xor.b32  	%r233, %r232, %r229;
	xor.b32  	%r234, %r233, %r222;
	add.s32 	%r235, %r91, %r234;
	add.s32 	%r236, %r235, 4349244;
	cvt.rn.f32.u32 	%f45, %r236;
	fma.rn.f32 	%f46, %f45, 0f2F800000, 0f2F000000;
	mul.f32 	%f47, %f46, 0f41C00000;
	cvt.rpi.f32.f32 	%f48, %f47;
	cvt.rzi.s32.f32 	%r237, %f48;
	ld.local.u32 	%r238, [%rd3+44];
	mul.wide.s32 	%rd48, %r237, 4;
	add.s64 	%rd49, %rd3, %rd48;
	ld.local.u32 	%r239, [%rd49];
	st.local.u32 	[%rd3+44], %r239;
	st.local.u32 	[%rd49], %r238;
	shr.u32 	%r240, %r186, 2;
	xor.b32  	%r241, %r240, %r186;
	shl.b32 	%r242, %r234, 4;
	shl.b32 	%r243, %r241, 1;
	xor.b32  	%r244, %r243, %r242;
	xor.b32  	%r245, %r244, %r241;
	xor.b32  	%r246, %r245, %r234;
	add.s32 	%r247, %r91, %r246;
	add.s32 	%r248, %r247, 4711681;
	cvt.rn.f32.u32 	%f49, %r248;
	fma.rn.f32 	%f50, %f49, 0f2F800000, 0f2F000000;
	mul.f32 	%f51, %f50, 0f41C00000;
	cvt.rpi.f32.f32 	%f52, %f51;
	cvt.rzi.s32.f32 	%r249, %f52;
	ld.local.u32 	%r250, [%rd3+48];
	mul.wide.s32 	%rd50, %r249, 4;
	add.s64 	%rd51, %rd3, %rd50;
	ld.local.u32 	%r251, [%rd51];
	st.local.u32 	[%rd3+48], %r251;
	st.local.u32 	[%rd51], %r250;
	shr.u32 	%r252, %r198, 2;
	xor.b32  	%r253, %r252, %r198;
	shl.b32 	%r254, %r246, 4;
	shl.b32 	%r255, %r253, 1;
	xor.b32  	%r256, %r255, %r254;
	xor.b32  	%r257, %r256, %r253;
	xor.b32  	%r258, %r257, %r246;
	add.s32 	%r259, %r91, %r258;
	add.s32 	%r260, %r259, 5074118;
	cvt.rn.f32.u32 	%f53, %r260;
	fma.rn.f32 	%f54, %f53, 0f2F800000, 0f2F000000;
	mul.f32 	%f55, %f54, 0f41C00000;
	cvt.rpi.f32.f32 	%f56, %f55;
	cvt.rzi.s32.f32 	%r261, %f56;
	ld.local.u32 	%r262, [%rd3+52];
	mul.wide.s32 	%rd52, %r261, 4;
	add.s64 	%rd53, %rd3, %rd52;
	ld.local.u32 	%r263, [%rd53];
	st.local.u32 	[%rd3+52], %r263;
	st.local.u32 	[%rd53], %r262;
	shr.u32 	%r264, %r210, 2;
	xor.b32  	%r265, %r264, %r210;
	shl.b32 	%r266, %r258, 4;
	shl.b32 	%r267, %r265, 1;
	xor.b32  	%r268, %r267, %r266;
	xor.b32  	%r269, %r268, %r265;
	xor.b32  	%r270, %r269, %r258;
	add.s32 	%r271, %r91, %r270;
	add.s32 	%r272, %r271, 5436555;
	cvt.rn.f32.u32 	%f57, %r272;
	fma.rn.f32 	%f58, %f57, 0f2F800000, 0f2F000000;
	mul.f32 	%f59, %f58, 0f41C00000;
	cvt.rpi.f32.f32 	%f60, %f59;
	cvt.rzi.s32.f32 	%r273, %f60;
	ld.local.u32 	%r274, [%rd3+56];
	mul.wide.s32 	%rd54, %r273, 4;
	add.s64 	%rd55, %rd3, %rd54;
	ld.local.u32 	%r275, [%rd55];
	st.local.u32 	[%rd3+56], %r275;
	st.local.u32 	[%rd55], %r274;
	shr.u32 	%r276, %r222, 2;
	xor.b32  	%r277, %r276, %r222;
	shl.b32 	%r278, %r270, 4;
	shl.b32 	%r279, %r277, 1;
	xor.b32  	%r280, %r279, %r278;
	xor.b32  	%r281, %r280, %r277;
	xor.b32  	%r282, %r281, %r270;
	add.s32 	%r283, %r91, %r282;
	add.s32 	%r284, %r283, 5798992;
	cvt.rn.f32.u32 	%f61, %r284;
	fma.rn.f32 	%f62, %f61, 0f2F800000, 0f2F000000;
	mul.f32 	%f63, %f62, 0f41C00000;
	cvt.rpi.f32.f32 	%f64, %f63;
	cvt.rzi.s32.f32 	%r285, %f64;
	ld.local.u32 	%r286, [%rd3+60];
	mul.wide.s32 	%rd56, %r285, 4;
	add.s64 	%rd57, %rd3, %rd56;
	ld.local.u32 	%r287, [%rd57];
	st.local.u32 	[%rd3+60], %r287;
	st.local.u32 	[%rd57], %r286;
	shr.u32 	%r288, %r234, 2;
	xor.b32  	%r289, %r288, %r234;
	shl.b32 	%r290, %r282, 4;
	shl.b32 	%r291, %r289, 1;
	xor.b32  	%r292, %r291, %r290;
	xor.b32  	%r293, %r292, %r289;
	xor.b32  	%r294, %r293, %r282;
	add.s32 	%r295, %r91, %r294;
	add.s32 	%r296, %r295, 6161429;
	cvt.rn.f32.u32 	%f65, %r296;
	fma.rn.f32 	%f66, %f65, 0f2F800000, 0f2F000000;
	mul.f32 	%f67, %f66, 0f41C00000;
	cvt.rpi.f32.f32 	%f68, %f67;
	cvt.rzi.s32.f32 	%r297, %f68;
	ld.local.u32 	%r298, [%rd3+64];
	mul.wide.s32 	%rd58, %r297, 4;
	add.s64 	%rd59, %rd3, %rd58;
	ld.local.u32 	%r299, [%rd59];
	st.local.u32 	[%rd3+64], %r299;
	st.local.u32 	[%rd59], %r298;
	shr.u32 	%r300, %r246, 2;
	xor.b32  	%r301, %r300, %r246;
	shl.b32 	%r302, %r294, 4;
	shl.b32 	%r303, %r301, 1;
	xor.b32  	%r304, %r303, %r302;
	xor.b32  	%r305, %r304, %r301;
	xor.b32  	%r306, %r305, %r294;
	add.s32 	%r307, %r91, %r306;
	add.s32 	%r308, %r307, 6523866;
	cvt.rn.f32.u32 	%f69, %r308;
	fma.rn.f32 	%f70, %f69, 0f2F800000, 0f2F000000;
	mul.f32 	%f71, %f70, 0f41C00000;
	cvt.rpi.f32.f32 	%f72, %f71;
	cvt.rzi.s32.f32 	%r309, %f72;
	ld.local.u32 	%r310, [%rd3+68];
	mul.wide.s32 	%rd60, %r309, 4;
	add.s64 	%rd61, %rd3, %rd60;
	ld.local.u32 	%r311, [%rd61];
	st.local.u32 	[%rd3+68], %r311;
	st.local.u32 	[%rd61], %r310;
	shr.u32 	%r312, %r258, 2;
	xor.b32  	%r313, %r312, %r258;
	shl.b32 	%r314, %r306, 4;
	shl.b32 	%r315, %r313, 1;
	xor.b32  	%r316, %r315, %r314;
	xor.b32  	%r317, %r316, %r313;
	xor.b32  	%r318, %r317, %r306;
	add.s32 	%r319, %r91, %r318;
	add.s32 	%r320, %r319, 6886303;
	cvt.rn.f32.u32 	%f73, %r320;
	fma.rn.f32 	%f74, %f73, 0f2F800000, 0f2F000000;
	mul.f32 	%f75, %f74, 0f41C00000;
	cvt.rpi.f32.f32 	%f76, %f75;
	cvt.rzi.s32.f32 	%r321, %f76;
	ld.local.u32 	%r322, [%rd3+72];
	mul.wide.s32 	%rd62, %r321, 4;
	add.s64 	%rd63, %rd3, %rd62;
	ld.local.u32 	%r323, [%rd63];
	st.local.u32 	[%rd3+72], %r323;
	st.local.u32 	[%rd63], %r322;
	shr.u32 	%r324, %r270, 2;
	xor.b32  	%r325, %r324, %r270;
	shl.b32 	%r326, %r318, 4;
	shl.b32 	%r327, %r325, 1;
	xor.b32  	%r328, %r327, %r326;
	xor.b32  	%r329, %r328, %r325;
	xor.b32  	%r330, %r329, %r318;
	add.s32 	%r331, %r91, %r330;
	add.s32 	%r332, %r331, 7248740;
	cvt.rn.f32.u32 	%f77, %r332;
	fma.rn.f32 	%f78, %f77, 0f2F800000, 0f2F000000;
	mul.f32 	%f79, %f78, 0f41C00000;
	cvt.rpi.f32.f32 	%f80, %f79;
	cvt.rzi.s32.f32 	%r333, %f80;
	ld.local.u32 	%r334, [%rd3+76];
	mul.wide.s32 	%rd64, %r333, 4;
	add.s64 	%rd65, %rd3, %rd64;
	ld.local.u32 	%r335, [%rd65];
	st.local.u32 	[%rd3+76], %r335;
	st.local.u32 	[%rd65], %r334;
	shr.u32 	%r336, %r282, 2;
	xor.b32  	%r337, %r336, %r282;
	shl.b32 	%r338, %r330, 4;
	shl.b32 	%r339, %r337, 1;
	xor.b32  	%r340, %r339, %r338;
	xor.b32  	%r341, %r340, %r337;
	xor.b32  	%r342, %r341, %r330;
	add.s32 	%r343, %r91, %r342;
	add.s32 	%r344, %r343, 7611177;
	cvt.rn.f32.u32 	%f81, %r344;
	fma.rn.f32 	%f82, %f81, 0f2F800000, 0f2F000000;
	mul.f32 	%f83, %f82, 0f41C00000;
	cvt.rpi.f32.f32 	%f84, %f83;
	cvt.rzi.s32.f32 	%r345, %f84;
	ld.local.u32 	%r346, [%rd3+80];
	mul.wide.s32 	%rd66, %r345, 4;
	add.s64 	%rd67, %rd3, %rd66;
	ld.local.u32 	%r347, [%rd67];
	st.local.u32 	[%rd3+80], %r347;
	st.local.u32 	[%rd67], %r346;
	shr.u32 	%r348, %r294, 2;
	xor.b32  	%r349, %r348, %r294;
	shl.b32 	%r350, %r342, 4;
	shl.b32 	%r351, %r349, 1;
	xor.b32  	%r352, %r351, %r350;
	xor.b32  	%r353, %r352, %r349;
	xor.b32  	%r354, %r353, %r342;
	add.s32 	%r355, %r91, %r354;
	add.s32 	%r356, %r355, 7973614;
	cvt.rn.f32.u32 	%f85, %r356;
	fma.rn.f32 	%f86, %f85, 0f2F800000, 0f2F000000;
	mul.f32 	%f87, %f86, 0f41C00000;
	cvt.rpi.f32.f32 	%f88, %f87;
	cvt.rzi.s32.f32 	%r357, %f88;
	ld.local.u32 	%r358, [%rd3+84];
	mul.wide.s32 	%rd68, %r357, 4;
	add.s64 	%rd69, %rd3, %rd68;
	ld.local.u32 	%r359, [%rd69];
	st.local.u32 	[%rd3+84], %r359;
	st.local.u32 	[%rd69], %r358;
	shr.u32 	%r360, %r306, 2;
	xor.b32  	%r361, %r360, %r306;
	shl.b32 	%r362, %r354, 4;
	shl.b32 	%r363, %r361, 1;
	xor.b32  	%r364, %r363, %r362;
	xor.b32  	%r365, %r364, %r361;
	xor.b32  	%r366, %r365, %r354;
	add.s32 	%r367, %r91, %r366;
	add.s32 	%r368, %r367, 8336051;
	cvt.rn.f32.u32 	%f89, %r368;
	fma.rn.f32 	%f90, %f89, 0f2F800000, 0f2F000000;
	mul.f32 	%f91, %f90, 0f41C00000;
	cvt.rpi.f32.f32 	%f92, %f91;
	cvt.rzi.s32.f32 	%r369, %f92;
	ld.local.u32 	%r370, [%rd3+88];
	mul.wide.s32 	%rd70, %r369, 4;
	add.s64 	%rd71, %rd3, %rd70;
	ld.local.u32 	%r371, [%rd71];
	st.local.u32 	[%rd3+88], %r371;
	st.local.u32 	[%rd71], %r370;
	shr.u32 	%r372, %r318, 2;
	xor.b32  	%r373, %r372, %r318;
	shl.b32 	%r374, %r366, 4;
	shl.b32 	%r375, %r373, 1;
	xor.b32  	%r376, %r375, %r374;
	xor.b32  	%r377, %r376, %r373;
	xor.b32  	%r378, %r377, %r366;
	add.s32 	%r379, %r91, %r378;
	add.s32 	%r380, %r379, 8698488;
	cvt.rn.f32.u32 	%f93, %r380;
	fma.rn.f32 	%f94, %f93, 0f2F800000, 0f2F000000;
	mul.f32 	%f95, %f94, 0f41C00000;
	cvt.rpi.f32.f32 	%f96, %f95;
	cvt.rzi.s32.f32 	%r381, %f96;
	ld.local.u32 	%r382, [%rd3+92];
	mul.wide.s32 	%rd72, %r381, 4;
	add.s64 	%rd73, %rd3, %rd72;
	ld.local.u32 	%r383, [%rd73];
	st.local.u32 	[%rd3+92], %r383;
	st.local.u32 	[%rd73], %r382;
	shr.u32 	%r384, %r330, 2;
	xor.b32  	%r385, %r384, %r330;
	shl.b32 	%r386, %r378, 4;
	shl.b32 	%r387, %r385, 1;
	xor.b32  	%r388, %r387, %r386;
	xor.b32  	%r389, %r388, %r385;
	xor.b32  	%r390, %r389, %r378;
	add.s32 	%r391, %r91, 9060925;
	add.s32 	%r392, %r390, %r391;
	cvt.rn.f32.u32 	%f97, %r392;
	fma.rn.f32 	%f98, %f97, 0f2F800000, 0f2F000000;
	mul.f32 	%f99, %f98, 0f41C00000;
	cvt.rpi.f32.f32 	%f100, %f99;
	cvt.rzi.s32.f32 	%r393, %f100;
	ld.local.u32 	%r394, [%rd3+96];
	mul.wide.s32 	%rd74, %r393, 4;
	add.s64 	%rd75, %rd3, %rd74;
	ld.local.u32 	%r395, [%rd75];
	st.local.u32 	[%rd3+96], %r395;
	st.local.u32 	[%rd75], %r394;
	st.global.v2.u32 	[%rd25+8], {%r354, %r366};
	st.global.v2.u32 	[%rd25+16], {%r378, %r390};
	st.global.v2.u32 	[%rd25], {%r391, %r342};
	st.local.u32 	[%rd1], %r62;
	st.local.u32 	[%rd1+4], %r62;
	st.local.u32 	[%rd1+8], %r62;
	st.local.u32 	[%rd1+12], %r62;
	st.local.u32 	[%rd1+16], %r62;
	st.local.u32 	[%rd1+20], %r62;
	st.local.u32 	[%rd1+24], %r62;
	st.local.u32 	[%rd1+28], %r62;
	st.local.u32 	[%rd1+32], %r62;
	st.local.u32 	[%rd1+36], %r62;
	st.local.u32 	[%rd1+40], %r62;
	st.local.u32 	[%rd1+44], %r62;
	st.local.u32 	[%rd1+48], %r62;
	st.local.u32 	[%rd1+52], %r62;
	st.local.u32 	[%rd1+56], %r62;
	st.local.u32 	[%rd1+60], %r62;
	st.local.u32 	[%rd1+64], %r62;
	st.local.u32 	[%rd1+68], %r62;
	st.local.u32 	[%rd1+72], %r62;
	st.local.u32 	[%rd1+76], %r62;
	st.local.u32 	[%rd1+80], %r62;
	st.local.u32 	[%rd1+84], %r62;
	st.local.u32 	[%rd1+88], %r62;
	st.local.u32 	[%rd1+92], %r62;
	st.local.u32 	[%rd1+96], %r62;
	mov.b32 	%r606, -1;
	st.local.u32 	[%rd2], %r606;
	st.local.u32 	[%rd2+4], %r606;
	st.local.u32 	[%rd2+8], %r606;
	st.local.u32 	[%rd2+12], %r606;
	st.local.u32 	[%rd2+16], %r606;
	ld.local.u32 	%r396, [%rd3];
	mul.hi.s32 	%r397, %r396, 1717986919;
	shr.u32 	%r398, %r397, 31;
	shr.s32 	%r399, %r397, 1;
	add.s32 	%r400, %r399, %r398;
	mul.wide.s32 	%rd76, %r400, 20;
	add.s64 	%rd77, %rd1, %rd76;
	ld.local.u32 	%r401, [%rd77];
	add.s32 	%r402, %r401, 1;
	st.local.u32 	[%rd77], %r402;
	ld.local.u32 	%r403, [%rd3+4];
	mul.hi.s32 	%r404, %r403, 1717986919;
	shr.u32 	%r405, %r404, 31;
	shr.s32 	%r406, %r404, 1;
	add.s32 	%r407, %r406, %r405;
	mul.wide.s32 	%rd78, %r407, 20;
	add.s64 	%rd79, %rd1, %rd78;
	ld.local.u32 	%r408, [%rd79];
	add.s32 	%r409, %r408, 1;
	st.local.u32 	[%rd79], %r409;
	ld.local.u32 	%r410, [%rd3+8];
	mul.hi.s32 	%r411, %r410, 1717986919;
	shr.u32 	%r412, %r411, 31;
	shr.s32 	%r413, %r411, 1;
	add.s32 	%r414, %r413, %r412;
	mul.wide.s32 	%rd80, %r414, 20;
	add.s64 	%rd81, %rd1, %rd80;
	ld.local.u32 	%r415, [%rd81];
	add.s32 	%r416, %r415, 1;
	st.local.u32 	[%rd81], %r416;
	ld.local.u32 	%r417, [%rd3+12];
	mul.hi.s32 	%r418, %r417, 1717986919;
	shr.u32 	%r419, %r418, 31;
	shr.s32 	%r420, %r418, 1;
	add.s32 	%r421, %r420, %r419;
	mul.wide.s32 	%rd82, %r421, 20;
	add.s64 	%rd83, %rd1, %rd82;
	ld.local.u32 	%r422, [%rd83];
	add.s32 	%r423, %r422, 1;
	st.local.u32 	[%rd83], %r423;
	ld.local.u32 	%r424, [%rd3+16];
	mul.hi.s32 	%r425, %r424, 1717986919;
	shr.u32 	%r426, %r425, 31;
	shr.s32 	%r427, %r425, 1;
	add.s32 	%r428, %r427, %r426;
	mul.wide.s32 	%rd84, %r428, 20;
	add.s64 	%rd85, %rd1, %rd84;
	ld.local.u32 	%r429, [%rd85];
	add.s32 	%r430, %r429, 1;
	st.local.u32 	[%rd85], %r430;
	ld.local.u32 	%r431, [%rd3+20];
	mul.hi.s32 	%r432, %r431, 1717986919;
	shr.u32 	%r433, %r432, 31;
	shr.s32 	%r434, %r432, 1;
	add.s32 	%r435, %r434, %r433;
	mul.wide.s32 	%rd86, %r435, 20;
	add.s64 	%rd87, %rd1, %rd86;
	ld.local.u32 	%r436, [%rd87+4];
	add.s32 	%r437, %r436, 1;
	st.local.u32 	[%rd87+4], %r437;
	ld.local.u32 	%r438, [%rd3+24];
	mul.hi.s32 	%r439, %r438, 1717986919;
	shr.u32 	%r440, %r439, 31;
	shr.s32 	%r441, %r439, 1;
	add.s32 	%r442, %r441, %r440;
	mul.wide.s32 	%rd88, %r442, 20;
	add.s64 	%rd89, %rd1, %rd88;
	ld.local.u32 	%r443, [%rd89+4];
	add.s32 	%r444, %r443, 1;
	st.local.u32 	[%rd89+4], %r444;
	ld.local.u32 	%r445, [%rd3+28];
	mul.hi.s32 	%r446, %r445, 1717986919;
	shr.u32 	%r447, %r446, 31;
	shr.s32 	%r448, %r446, 1;
	add.s32 	%r449, %r448, %r447;
	mul.wide.s32 	%rd90, %r449, 20;
	add.s64 	%rd91, %rd1, %rd90;
	ld.local.u32 	%r450, [%rd91+4];
	add.s32 	%r451, %r450, 1;
	st.local.u32 	[%rd91+4], %r451;
	ld.local.u32 	%r452, [%rd3+32];
	mul.hi.s32 	%r453, %r452, 1717986919;
	shr.u32 	%r454, %r453, 31;
	shr.s32 	%r455, %r453, 1;
	add.s32 	%r456, %r455, %r454;
	mul.wide.s32 	%rd92, %r456, 20;
	add.s64 	%rd93, %rd1, %rd92;
	ld.local.u32 	%r457, [%rd93+4];
	add.s32 	%r458, %r457, 1;
	st.local.u32 	[%rd93+4], %r458;
	ld.local.u32 	%r459, [%rd3+36];
	mul.hi.s32 	%r460, %r459, 1717986919;
	shr.u32 	%r461, %r460, 31;
	shr.s32 	%r462, %r460, 1;
	add.s32 	%r463, %r462, %r461;
	mul.wide.s32 	%rd94, %r463, 20;
	add.s64 	%rd95, %rd1, %rd94;
	ld.local.u32 	%r464, [%rd95+4];
	add.s32 	%r465, %r464, 1;
	st.local.u32 	[%rd95+4], %r465;
	ld.local.u32 	%r466, [%rd3+40];
	mul.hi.s32 	%r467, %r466, 1717986919;
	shr.u32 	%r468, %r467, 31;
	shr.s32 	%r469, %r467, 1;
	add.s32 	%r470, %r469, %r468;
	mul.wide.s32 	%rd96, %r470, 20;
	add.s64 	%rd97, %rd1, %rd96;
	ld.local.u32 	%r471, [%rd97+8];
	add.s32 	%r472, %r471, 1;
	st.local.u32 	[%rd97+8], %r472;
	ld.local.u32 	%r473, [%rd3+44];
	mul.hi.s32 	%r474, %r473, 1717986919;
	shr.u32 	%r475, %r474, 31;
	shr.s32 	%r476, %r474, 1;
	add.s32 	%r477, %r476, %r475;
	mul.wide.s32 	%rd98, %r477, 20;
	add.s64 	%rd99, %rd1, %rd98;
	ld.local.u32 	%r478, [%rd99+8];
	add.s32 	%r479, %r478, 1;
	st.local.u32 	[%rd99+8], %r479;
	ld.local.u32 	%r480, [%rd3+48];
	mul.hi.s32 	%r481, %r480, 1717986919;
	shr.u32 	%r482, %r481, 31;
	shr.s32 	%r483, %r481, 1;
	add.s32 	%r484, %r483, %r482;
	mul.wide.s32 	%rd100, %r484, 20;
	add.s64 	%rd101, %rd1, %rd100;
	ld.local.u32 	%r485, [%rd101+8];
	add.s32 	%r486, %r485, 1;
	st.local.u32 	[%rd101+8], %r486;
	ld.local.u32 	%r487, [%rd3+52];
	mul.hi.s32 	%r488, %r487, 1717986919;
	shr.u32 	%r489, %r488, 31;
	shr.s32 	%r490, %r488, 1;
	add.s32 	%r491, %r490, %r489;
	mul.wide.s32 	%rd102, %r491, 20;
	add.s64 	%rd103, %rd1, %rd102;
	ld.local.u32 	%r492, [%rd103+8];
	add.s32 	%r493, %r492, 1;
	st.local.u32 	[%rd103+8], %r493;
	ld.local.u32 	%r494, [%rd3+56];
	mul.hi.s32 	%r495, %r494, 1717986919;
	shr.u32 	%r496, %r495, 31;
	shr.s32 	%r497, %r495, 1;
	add.s32 	%r498, %r497, %r496;
	mul.wide.s32 	%rd104, %r498, 20;
	add.s64 	%rd105, %rd1, %rd104;
	ld.local.u32 	%r499, [%rd105+8];
	add.s32 	%r500, %r499, 1;
	st.local.u32 	[%rd105+8], %r500;
	ld.local.u32 	%r501, [%rd3+60];
	mul.hi.s32 	%r502, %r501, 1717986919;
	shr.u32 	%r503, %r502, 31;
	shr.s32 	%r504, %r502, 1;
	add.s32 	%r505, %r504, %r503;
	mul.wide.s32 	%rd106, %r505, 20;
	add.s64 	%rd107, %rd1, %rd106;
	ld.local.u32 	%r506, [%rd107+12];
	add.s32 	%r507, %r506, 1;
	st.local.u32 	[%rd107+12], %r507;
	ld.local.u32 	%r508, [%rd3+64];
	mul.hi.s32 	%r509, %r508, 1717986919;
	shr.u32 	%r510, %r509, 31;
	shr.s32 	%r511, %r509, 1;
	add.s32 	%r512, %r511, %r510;
	mul.wide.s32 	%rd108, %r512, 20;
	add.s64 	%rd109, %rd1, %rd108;
	ld.local.u32 	%r513, [%rd109+12];
	add.s32 	%r514, %r513, 1;
	st.local.u32 	[%rd109+12], %r514;
	ld.local.u32 	%r515, [%rd3+68];
	mul.hi.s32 	%r516, %r515, 1717986919;
	shr.u32 	%r517, %r516, 31;
	shr.s32 	%r518, %r516, 1;
	add.s32 	%r519, %r518, %r517;
	mul.wide.s32 	%rd110, %r519, 20;
	add.s64 	%rd111, %rd1, %rd110;
	ld.local.u32 	%r520, [%rd111+12];
	add.s32 	%r521, %r520, 1;
	st.local.u32 	[%rd111+12], %r521;
	ld.local.u32 	%r522, [%rd3+72];
	mul.hi.s32 	%r523, %r522, 1717986919;
	shr.u32 	%r524, %r523, 31;
	shr.s32 	%r525, %r523, 1;
	add.s32 	%r526, %r525, %r524;
	mul.wide.s32 	%rd112, %r526, 20;
	add.s64 	%rd113, %rd1, %rd112;
	ld.local.u32 	%r527, [%rd113+12];
	add.s32 	%r528, %r527, 1;
	st.local.u32 	[%rd113+12], %r528;
	ld.local.u32 	%r529, [%rd3+76];
	mul.hi.s32 	%r530, %r529, 1717986919;
	shr.u32 	%r531, %r530, 31;
	shr.s32 	%r532, %r530, 1;
	add.s32 	%r533, %r532, %r531;
	mul.wide.s32 	%rd114, %r533, 20;
	add.s64 	%rd115, %rd1, %rd114;
	ld.local.u32 	%r534, [%rd115+12];
	add.s32 	%r535, %r534, 1;
	st.local.u32 	[%rd115+12], %r535;
	ld.local.u32 	%r536, [%rd3+80];
	mul.hi.s32 	%r537, %r536, 1717986919;
	shr.u32 	%r538, %r537, 31;
	shr.s32 	%r539, %r537, 1;
	add.s32 	%r540, %r539, %r538;
	mul.wide.s32 	%rd116, %r540, 20;
	add.s64 	%rd117, %rd1, %rd116;
	ld.local.u32 	%r541, [%rd117+16];
	add.s32 	%r542, %r541, 1;
	st.local.u32 	[%rd117+16], %r542;
	ld.local.u32 	%r543, [%rd3+84];
	mul.hi.s32 	%r544, %r543, 1717986919;
	shr.u32 	%r545, %r544, 31;
	shr.s32 	%r546, %r544, 1;
	add.s32 	%r547, %r546, %r545;
	mul.wide.s32 	%rd118, %r547, 20;
	add.s64 	%rd119, %rd1, %rd118;
	ld.local.u32 	%r548, [%rd119+16];
	add.s32 	%r549, %r548, 1;
	st.local.u32 	[%rd119+16], %r549;
	ld.local.u32 	%r550, [%rd3+88];
	mul.hi.s32 	%r551, %r550, 1717986919;
	shr.u32 	%r552, %r551, 31;
	shr.s32 	%r553, %r551, 1;
	add.s32 	%r554, %r553, %r552;
	mul.wide.s32 	%rd120, %r554, 20;
	add.s64 	%rd121, %rd1, %rd120;
	ld.local.u32 	%r555, [%rd121+16];
	add.s32 	%r556, %r555, 1;
	st.local.u32 	[%rd121+16], %r556;
	ld.local.u32 	%r557, [%rd3+92];
	mul.hi.s32 	%r558, %r557, 1717986919;
	shr.u32 	%r559, %r558, 31;
	shr.s32 	%r560, %r558, 1;
	add.s32 	%r561, %r560, %r559;
	mul.wide.s32 	%rd122, %r561, 20;
	add.s64 	%rd123, %rd1, %rd122;
	ld.local.u32 	%r562, [%rd123+16];
	add.s32 	%r563, %r562, 1;
	st.local.u32 	[%rd123+16], %r563;
	ld.local.u32 	%r564, [%rd3+96];
	mul.hi.s32 	%r565, %r564, 1717986919;
	shr.u32 	%r566, %r565, 31;
	shr.s32 	%r567, %r565, 1;
	add.s32 	%r568, %r567, %r566;
	mul.wide.s32 	%rd124, %r568, 20;
	add.s64 	%rd125, %rd1, %rd124;
	ld.local.u32 	%r569, [%rd125+16];
	add.s32 	%r570, %r569, 1;
	st.local.u32 	[%rd125+16], %r570;
	ld.local.u32 	%r2, [%rd1];
	setp.lt.s32 	%p29, %r2, 3;
	mov.b64 	%rd170, 0;
	@%p29 bra 	$L__BB2_4;
$L__BB2_2:
	shl.b64 	%rd131, %rd170, 2;
	add.s64 	%rd5, %rd2, %rd131;
	ld.local.u32 	%r574, [%rd5];
	setp.ne.s32 	%p51, %r574, -1;
	mov.pred 	%p145, 0;
	@%p51 bra 	$L__BB2_74;
	mov.b32 	%r575, 1;
	st.local.u32 	[%rd5], %r575;
	bra.uni 	$L__BB2_16;
$L__BB2_4:
	setp.ne.s32 	%p30, %r2, 2;
	selp.s32 	%r606, -1, 0, %p30;
	ld.local.u32 	%r5, [%rd1+4];
	setp.gt.s32 	%p31, %r5, 2;
	mov.b64 	%rd170, 1;
	@%p31 bra 	$L__BB2_2;
	setp.eq.s32 	%p33, %r2, 2;
	setp.eq.s32 	%p34, %r5, 2;
	and.pred  	%p35, %p34, %p33;
	or.pred  	%p1, %p34, %p33;
	selp.b32 	%r606, 1, %r606, %p34;
	mov.pred 	%p32, 0;
	mov.pred 	%p145, %p32;
	@%p35 bra 	$L__BB2_74;
	ld.local.u32 	%r7, [%rd1+8];
	setp.gt.s32 	%p36, %r7, 2;
	mov.b64 	%rd170, 2;
	@%p36 bra 	$L__BB2_2;
	setp.eq.s32 	%p38, %r7, 2;
	and.pred  	%p39, %p38, %p1;
	or.pred  	%p2, %p38, %p1;
	selp.b32 	%r606, 2, %r606, %p38;
	mov.pred 	%p145, %p32;
	@%p39 bra 	$L__BB2_74;
	ld.local.u32 	%r9, [%rd1+12];
	setp.gt.s32 	%p40, %r9, 2;
	mov.b64 	%rd170, 3;
	@%p40 bra 	$L__BB2_2;
	setp.eq.s32 	%p42, %r9, 2;
	and.pred  	%p43, %p42, %p2;
	or.pred  	%p3, %p42, %p2;
	selp.b32 	%r606, 3, %r606, %p42;
	mov.pred 	%p145, %p32;
	@%p43 bra 	$L__BB2_74;
	ld.local.u32 	%r11, [%rd1+16];
	setp.gt.s32 	%p44, %r11, 2;
	mov.b64 	%rd170, 4;
	@%p44 bra 	$L__BB2_2;
	setp.ne.s32 	%p45, %r11, 2;
	not.pred 	%p140, %p3;
	@%p45 bra 	$L__BB2_13;
	mov.b32 	%r606, 4;
	mov.pred 	%p140, 0;
	mov.pred 	%p145, %p140;
	@%p3 bra 	$L__BB2_74;
$L__BB2_13:
	mov.pred 	%p145, %p32;
	@%p140 bra 	$L__BB2_74;
	mul.wide.s32 	%rd130, %r606, 4;
	add.s64 	%rd6, %rd2, %rd130;
	ld.local.u32 	%r572, [%rd6];
	setp.ne.s32 	%p49, %r572, -1;
	mov.pred 	%p145, %p32;
	@%p49 bra 	$L__BB2_74;
	mov.b32 	%r573, 1;
	st.local.u32 	[%rd6], %r573;
$L__BB2_16:
	ld.local.u32 	%r14, [%rd1+20];
	setp.gt.s32 	%p52, %r14, 2;
	mov.b64 	%rd171, 0;
	@%p52 bra 	$L__BB2_29;
	setp.eq.s32 	%p53, %r14, 2;
	selp.b32 	%r606, 0, %r606, %p53;
	ld.local.u32 	%r16, [%rd1+24];
	setp.gt.s32 	%p54, %r16, 2;
	mov.b64 	%rd171, 1;
	@%p54 bra 	$L__BB2_29;
	setp.eq.s32 	%p56, %r14, 2;
	setp.eq.s32 	%p57, %r16, 2;
	and.pred  	%p58, %p57, %p56;
	or.pred  	%p6, %p57, %p56;
	selp.b32 	%r606, 1, %r606, %p57;
	mov.pred 	%p55, 0;
	mov.pred 	%p145, %p55;
	@%p58 bra 	$L__BB2_74;
	ld.local.u32 	%r18, [%rd1+28];
	setp.gt.s32 	%p59, %r18, 2;
	mov.b64 	%rd171, 2;
	@%p59 bra 	$L__BB2_29;
	setp.eq.s32 	%p61, %r18, 2;
	and.pred  	%p62, %p61, %p6;
	or.pred  	%p7, %p61, %p6;
	selp.b32 	%r606, 2, %r606, %p61;
	mov.pred 	%p145, %p55;
	@%p62 bra 	$L__BB2_74;
	ld.local.u32 	%r20, [%rd1+32];
	setp.gt.s32 	%p63, %r20, 2;
	mov.b64 	%rd171, 3;
	@%p63 bra 	$L__BB2_29;
	setp.eq.s32 	%p65, %r20, 2;
	and.pred  	%p66, %p65, %p7;
	or.pred  	%p8, %p65, %p7;
	selp.b32 	%r606, 3, %r606, %p65;
	mov.pred 	%p145, %p55;
	@%p66 bra 	$L__BB2_74;
	ld.local.u32 	%r22, [%rd1+36];
	setp.gt.s32 	%p67, %r22, 2;
	mov.b64 	%rd171, 4;
	@%p67 bra 	$L__BB2_29;
	setp.ne.s32 	%p68, %r22, 2;
	not.pred 	%p141, %p8;
	@%p68 bra 	$L__BB2_26;
	mov.b32 	%r606, 4;
	mov.pred 	%p141, 0;
	mov.pred 	%p145, %p141;
	@%p8 bra 	$L__BB2_74;
$L__BB2_26:
	mov.pred 	%p145, %p55;
	@%p141 bra 	$L__BB2_74;
	mul.wide.s32 	%rd137, %r606, 4;
	add.s64 	%rd7, %rd2, %rd137;
	ld.local.u32 	%r577, [%rd7];
	setp.ne.s32 	%p72, %r577, -1;
	mov.pred 	%p145, %p55;
	@%p72 bra 	$L__BB2_74;
	mov.b32 	%r578, 1;
	st.local.u32 	[%rd7], %r578;
	bra.uni 	$L__BB2_31;
$L__BB2_29:
	shl.b64 	%rd138, %rd171, 2;
	add.s64 	%rd9, %rd2, %rd138;
	ld.local.u32 	%r579, [%rd9];
	setp.ne.s32 	%p74, %r579, -1;
	mov.pred 	%p145, 0;
	@%p74 bra 	$L__BB2_74;
	mov.b32 	%r580, 1;
	st.local.u32 	[%rd9], %r580;
$L__BB2_31:
	ld.local.u32 	%r26, [%rd1+40];
	setp.gt.s32 	%p75, %r26, 2;
	mov.b64 	%rd172, 0;
	@%p75 bra 	$L__BB2_44;
	setp.eq.s32 	%p76, %r26, 2;
	selp.b32 	%r606, 0, %r606, %p76;
	ld.local.u32 	%r28, [%rd1+44];
	setp.gt.s32 	%p77, %r28, 2;
	mov.b64 	%rd172, 1;
	@%p77 bra 	$L__BB2_44;
	setp.eq.s32 	%p79, %r26, 2;
	setp.eq.s32 	%p80, %r28, 2;
	and.pred  	%p81, %p80, %p79;
	or.pred  	%p11, %p80, %p79;
	selp.b32 	%r606, 1, %r606, %p80;
	mov.pred 	%p78, 0;
	mov.pred 	%p145, %p78;
	@%p81 bra 	$L__BB2_74;
	ld.local.u32 	%r30, [%rd1+48];
	setp.gt.s32 	%p82, %r30, 2;
	mov.b64 	%rd172, 2;
	@%p82 bra 	$L__BB2_44;
	setp.eq.s32 	%p84, %r30, 2;
	and.pred  	%p85, %p84, %p11;
	or.pred  	%p12, %p84, %p11;
	selp.b32 	%r606, 2, %r606, %p84;
	mov.pred 	%p145, %p78;
	@%p85 bra 	$L__BB2_74;
	ld.local.u32 	%r32, [%rd1+52];
	setp.gt.s32 	%p86, %r32, 2;
	mov.b64 	%rd172, 3;
	@%p86 bra 	$L__BB2_44;
	setp.eq.s32 	%p88, %r32, 2;
	and.pred  	%p89, %p88, %p12;
	or.pred  	%p13, %p88, %p12;
	selp.b32 	%r606, 3, %r606, %p88;
	mov.pred 	%p145, %p78;
	@%p89 bra 	$L__BB2_74;
	ld.local.u32 	%r34, [%rd1+56];
	setp.gt.s32 	%p90, %r34, 2;
	mov.b64 	%rd172, 4;
	@%p90 bra 	$L__BB2_44;
	setp.ne.s32 	%p91, %r34, 2;
	not.pred 	%p142, %p13;
	@%p91 bra 	$L__BB2_41;
	mov.b32 	%r606, 4;
	mov.pred 	%p142, 0;
	mov.pred 	%p145, %p142;
	@%p13 bra 	$L__BB2_74;
$L__BB2_41:
	mov.pred 	%p145, %p78;
	@%p142 bra 	$L__BB2_74;
	mul.wide.s32 	%rd144, %r606, 4;
	add.s64 	%rd10, %rd2, %rd144;
	ld.local.u32 	%r582, [%rd10];
	setp.ne.s32 	%p95, %r582, -1;
	mov.pred 	%p145, %p78;
	@%p95 bra 	$L__BB2_74;
	mov.b32 	%r583, 1;
	st.local.u32 	[%rd10], %r583;
	bra.uni 	$L__BB2_46;
$L__BB2_44:
	shl.b64 	%rd145, %rd172, 2;
	add.s64 	%rd12, %rd2, %rd145;
	ld.local.u32 	%r584, [%rd12];
	setp.ne.s32 	%p97, %r584, -1;
	mov.pred 	%p145, 0;
	@%p97 bra 	$L__BB2_74;
	mov.b32 	%r585, 1;
	st.local.u32 	[%rd12], %r585;
$L__BB2_46:
	ld.local.u32 	%r38, [%rd1+60];
	setp.gt.s32 	%p98, %r38, 2;
	mov.b64 	%rd173, 0;
	@%p98 bra 	$L__BB2_59;
	setp.eq.s32 	%p99, %r38, 2;
	selp.b32 	%r606, 0, %r606, %p99;
	ld.local.u32 	%r40, [%rd1+64];
	setp.gt.s32 	%p100, %r40, 2;
	mov.b64 	%rd173, 1;
	@%p100 bra 	$L__BB2_59;
	setp.eq.s32 	%p102, %r38, 2;
	setp.eq.s32 	%p103, %r40, 2;
	and.pred  	%p104, %p103, %p102;
	or.pred  	%p16, %p103, %p102;
	selp.b32 	%r606, 1, %r606, %p103;
	mov.pred 	%p101, 0;
	mov.pred 	%p145, %p101;
	@%p104 bra 	$L__BB2_74;
	ld.local.u32 	%r42, [%rd1+68];
	setp.gt.s32 	%p105, %r42, 2;
	mov.b64 	%rd173, 2;
	@%p105 bra 	$L__BB2_59;
	setp.eq.s32 	%p107, %r42, 2;
	and.pred  	%p108, %p107, %p16;
	or.pred  	%p17, %p107, %p16;
	selp.b32 	%r606, 2, %r606, %p107;
	mov.pred 	%p145, %p101;
	@%p108 bra 	$L__BB2_74;
	ld.local.u32 	%r44, [%rd1+72];
	setp.gt.s32 	%p109, %r44, 2;
	mov.b64 	%rd173, 3;
	@%p109 bra 	$L__BB2_59;
	setp.eq.s32 	%p111, %r44, 2;
	and.pred  	%p112, %p111, %p17;
	or.pred  	%p18, %p111, %p17;
	selp.b32 	%r606, 3, %r606, %p111;
	mov.pred 	%p145, %p101;
	@%p112 bra 	$L__BB2_74;
	ld.local.u32 	%r46, [%rd1+76];
	setp.gt.s32 	%p113, %r46, 2;
	mov.b64 	%rd173, 4;
	@%p113 bra 	$L__BB2_59;
	setp.ne.s32 	%p114, %r46, 2;
	not.pred 	%p143, %p18;
	@%p114 bra 	$L__BB2_56;
	mov.b32 	%r606, 4;
	mov.pred 	%p143, 0;
	mov.pred 	%p145, %p143;
	@%p18 bra 	$L__BB2_74;
$L__BB2_56:
	mov.pred 	%p145, %p101;
	@%p143 bra 	$L__BB2_74;
	mul.wide.s32 	%rd151, %r606, 4;
	add.s64 	%rd13, %rd2, %rd151;
	ld.local.u32 	%r587, [%rd13];
	setp.ne.s32 	%p118, %r587, -1;
	mov.pred 	%p145, %p101;
	@%p118 bra 	$L__BB2_74;
	mov.b32 	%r588, 1;
	st.local.u32 	[%rd13], %r588;
	bra.uni 	$L__BB2_61;
$L__BB2_59:
	shl.b64 	%rd152, %rd173, 2;
	add.s64 	%rd15, %rd2, %rd152;
	ld.local.u32 	%r589, [%rd15];
	setp.ne.s32 	%p120, %r589, -1;
	mov.pred 	%p145, 0;
	@%p120 bra 	$L__BB2_74;
	mov.b32 	%r590, 1;
	st.local.u32 	[%rd15], %r590;
$L__BB2_61:
	ld.local.u32 	%r50, [%rd1+80];
	setp.gt.s32 	%p121, %r50, 2;
	mov.b64 	%rd174, 0;
	@%p121 bra 	$L__BB2_73;
	ld.local.u32 	%r51, [%rd1+84];
	setp.gt.s32 	%p122, %r51, 2;
	mov.b64 	%rd174, 1;
	@%p122 bra 	$L__BB2_73;
	setp.eq.s32 	%p124, %r50, 2;
	setp.eq.s32 	%p125, %r51, 2;
	and.pred  	%p126, %p125, %p124;
	or.pred  	%p21, %p125, %p124;
	selp.b32 	%r591, 0, %r606, %p124;
	selp.b32 	%r52, 1, %r591, %p125;
	mov.pred 	%p123, 0;
	mov.pred 	%p145, %p123;
	@%p126 bra 	$L__BB2_74;
	ld.local.u32 	%r53, [%rd1+88];
	setp.gt.s32 	%p127, %r53, 2;
	mov.b64 	%rd174, 2;
	@%p127 bra 	$L__BB2_73;
	setp.eq.s32 	%p129, %r53, 2;
	and.pred  	%p130, %p129, %p21;
	or.pred  	%p22, %p129, %p21;
	selp.b32 	%r54, 2, %r52, %p129;
	mov.pred 	%p145, %p123;
	@%p130 bra 	$L__BB2_74;
	ld.local.u32 	%r55, [%rd1+92];
	setp.gt.s32 	%p131, %r55, 2;
	mov.b64 	%rd174, 3;
	@%p131 bra 	$L__BB2_73;
	setp.eq.s32 	%p133, %r55, 2;
	and.pred  	%p134, %p133, %p22;
	or.pred  	%p23, %p133, %p22;
	selp.b32 	%r614, 3, %r54, %p133;
	mov.pred 	%p145, %p123;
	@%p134 bra 	$L__BB2_74;
	ld.local.u32 	%r57, [%rd1+96];
	setp.gt.s32 	%p135, %r57, 2;
	mov.b64 	%rd174, 4;
	@%p135 bra 	$L__BB2_73;
	setp.ne.s32 	%p136, %r57, 2;
	not.pred 	%p144, %p23;
	@%p136 bra 	$L__BB2_71;
	mov.b32 	%r614, 4;
	mov.pred 	%p144, 0;
	mov.pred 	%p145, %p144;
	@%p23 bra 	$L__BB2_74;
$L__BB2_71:
	mov.pred 	%p145, %p123;
	@%p144 bra 	$L__BB2_74;
	mul.wide.s32 	%rd158, %r614, 4;
	add.s64 	%rd159, %rd2, %rd158;
	ld.local.u32 	%r593, [%rd159];
	setp.eq.s32 	%p145, %r593, -1;
	selp.b32 	%r594, 1, %r593, %p145;
	st.local.u32 	[%rd159], %r594;
	bra.uni 	$L__BB2_74;
$L__BB2_73:
	shl.b64 	%rd160, %rd174, 2;
	add.s64 	%rd161, %rd2, %rd160;
	ld.local.u32 	%r595, [%rd161];
	setp.eq.s32 	%p145, %r595, -1;
	selp.b32 	%r596, 1, %r595, %p145;
	st.local.u32 	[%rd161], %r596;
$L__BB2_74:
	ld.param.u64 	%rd168, [_Z9expKernelPxP17curandStateXORWOW_param_0];
	selp.u64 	%rd162, 1, 0, %p145;
	cvta.to.global.u64 	%rd163, %rd168;
	mul.wide.s32 	%rd164, %r90, 8;
	add.s64 	%rd165, %rd163, %rd164;
	ld.global.u64 	%rd166, [%rd165];
	add.s64 	%rd167, %rd166, %rd162;
	st.global.u64 	[%rd165], %rd167;
	add.s32 	%r601, %r601, 1;
	setp.ne.s32 	%p139, %r601, 100000;
	@%p139 bra 	$L__BB2_1;
	ret;

}


// ===== COMPILED SASS (sm_100) =====

	.target	sm_100

	.elftype	@"ET_EXEC"


//--------------------- .note.nv.tkinfo           --------------------------
	.section	.note.nv.tkinfo,"",@"SHT_NOTE"
	.sectionflags	@"SHF_NOTE_NV_TKINFO"
	.tkinfo
        /*0018*/ 	.word	0x00000002
        /*0030*/ 	.string	""
        /*0030*/ 	.string	"ptxas"
        /*0030*/ 	.string	"Cuda compilation tools, release 13.0, V13.0.88"
        /*0030*/ 	.string	"Build cuda_13.0.r13.0/compiler.36424714_0"
        /*0030*/ 	.string	"-arch sm_100 -m 64 "



//--------------------- .note.nv.cuinfo           --------------------------
	.section	.note.nv.cuinfo,"",@"SHT_NOTE"
	.sectionflags	@"SHF_NOTE_NV_CUINFO"
        /*0018*/ 	.short	0x0002
        /*001a*/ 	.short	0x0064
        /*001c*/ 	.short	0x0082
	.zero		2


//--------------------- .nv.info                  --------------------------
	.section	.nv.info,"",@"SHT_CUDA_INFO"
	.align	4


	//----- nvinfo : EIATTR_REGCOUNT
	.align		4
        /*0000*/ 	.byte	0x04, 0x2f
        /*0002*/ 	.short	(.L_10 - .L_9)
	.align		4
.L_9:
        /*0004*/ 	.word	index@(_Z9addKernelPiPKiS1_)
        /*0008*/ 	.word	0x0000000c


	//----- nvinfo : EIATTR_FRAME_SIZE
	.align		4
.L_10:
        /*000c*/ 	.byte	0x04, 0x11
        /*000e*/ 	.short	(.L_12 - .L_11)
	.align		4
.L_11:
        /*0010*/ 	.word	index@(_Z9addKernelPiPKiS1_)
        /*0014*/ 	.word	0x00000000


	//----- nvinfo : EIATTR_REGCOUNT
	.align		4
.L_12:
        /*0018*/ 	.byte	0x04, 0x2f
        /*001a*/ 	.short	(.L_14 - .L_13)
	.align		4
.L_13:
        /*001c*/ 	.word	index@(_Z12setup_kernelP17curandStateXORWOW)
        /*0020*/ 	.word	0x0000001f


	//----- nvinfo : EIATTR_FRAME_SIZE
	.align		4
.L_14:
        /*0024*/ 	.byte	0x04, 0x11
        /*0026*/ 	.short	(.L_16 - .L_15)
	.align		4
.L_15:
        /*0028*/ 	.word	index@(_Z12setup_kernelP17curandStateXORWOW)
        /*002c*/ 	.word	0x00000000


	//----- nvinfo : EIATTR_REGCOUNT
	.align		4
.L_16:
        /*0030*/ 	.byte	0x04, 0x2f
        /*0032*/ 	.short	(.L_18 - .L_17)
	.align		4
.L_17:
        /*0034*/ 	.word	index@(_Z9expKernelPxP17curandStateXORWOW)
        /*0038*/ 	.word	0x00000020


	//----- nvinfo : EIATTR_FRAME_SIZE
	.align		4
.L_18:
        /*003c*/ 	.byte	0x04, 0x11
        /*003e*/ 	.short	(.L_20 - .L_19)
	.align		4
.L_19:
        /*0040*/ 	.word	index@(_Z9expKernelPxP17curandStateXORWOW)
        /*0044*/ 	.word	0x000000e0


	//----- nvinfo : EIATTR_MIN_STACK_SIZE
	.align		4
.L_20:
        /*0048*/ 	.byte	0x04, 0x12
        /*004a*/ 	.short	(.L_22 - .L_21)
	.align		4
.L_21:
        /*004c*/ 	.word	index@(_Z9expKernelPxP17curandStateXORWOW)
        /*0050*/ 	.word	0x000000e0


	//----- nvinfo : EIATTR_MIN_STACK_SIZE
	.align		4
.L_22:
        /*0054*/ 	.byte	0x04, 0x12
        /*0056*/ 	.short	(.L_24 - .L_23)
	.align		4
.L_23:
        /*0058*/ 	.word	index@(_Z12setup_kernelP17curandStateXORWOW)
        /*005c*/ 	.word	0x00000000


	//----- nvinfo : EIATTR_MIN_STACK_SIZE
	.align		4
.L_24:
        /*0060*/ 	.byte	0x04, 0x12
        /*0062*/ 	.short	(.L_26 - .L_25)
	.align		4
.L_25:
        /*0064*/ 	.word	index@(_Z9addKernelPiPKiS1_)
        /*0068*/ 	.word	0x00000000
.L_26:


//--------------------- .nv.compat                --------------------------
	.section	.nv.compat,"",@"SHT_CUDA_COMPAT_INFO"
	.align	4
        /*0000*/ 	.byte	0x02, 0x09, 0x00, 0x00, 0x02, 0x02, 0x01, 0x00, 0x02, 0x05, 0x05, 0x00, 0x03, 0x07, 0x01, 0x01
        /*0010*/ 	.byte	0x02, 0x03, 0x00, 0x00, 0x02, 0x06, 0x01, 0x00, 0x04, 0x0b, 0x08, 0x00, 0x09, 0x00, 0x00, 0x00
        /*0020*/ 	.byte	0x00, 0x00, 0x00, 0x00


//--------------------- .nv.info._Z9expKernelPxP17curandStateXORWOW --------------------------
	.section	.nv.info._Z9expKernelPxP17curandStateXORWOW,"",@"SHT_CUDA_INFO"
	.sectionflags	@""
	.align	4


	//----- nvinfo : EIATTR_CUDA_API_VERSION
	.align		4
        /*0000*/ 	.byte	0x04, 0x37
        /*0002*/ 	.short	(.L_28 - .L_27)
.L_27:
        /*0004*/ 	.word	0x00000082


	//----- nvinfo : EIATTR_KPARAM_INFO
	.align		4
.L_28:
        /*0008*/ 	.byte	0x04, 0x17
        /*000a*/ 	.short	(.L_30 - .L_29)
.L_29:
        /*000c*/ 	.word	0x00000000
        /*0010*/ 	.short	0x0001
        /*0012*/ 	.short	0x0008
        /*0014*/ 	.byte	0x00, 0xf5, 0x21, 0x00


	//----- nvinfo : EIATTR_KPARAM_INFO
	.align		4
.L_30:
        /*0018*/ 	.byte	0x04, 0x17
        /*001a*/ 	.short	(.L_32 - .L_31)
.L_31:
        /*001c*/ 	.word	0x00000000
        /*0020*/ 	.short	0x0000
        /*0022*/ 	.short	0x0000
        /*0024*/ 	.byte	0x00, 0xf5, 0x21, 0x00


	//----- nvinfo : EIATTR_SPARSE_MMA_MASK
	.align		4
.L_32:
        /*0028*/ 	.byte	0x03, 0x50
        /*002a*/ 	.short	0x0000


	//----- nvinfo : EIATTR_MAXREG_COUNT
	.align		4
        /*002c*/ 	.byte	0x03, 0x1b
        /*002e*/ 	.short	0x00ff


	//----- nvinfo : EIATTR_MERCURY_ISA_VERSION
	.align		4
        /*0030*/ 	.byte	0x03, 0x5f
        /*0032*/ 	.short	0x0101


	//----- nvinfo : EIATTR_VRC_CTA_INIT_COUNT
	.align		4
        /*0034*/ 	.byte	0x02, 0x4a
	.zero		1
	.zero		1


	//----- nvinfo : EIATTR_EXIT_INSTR_OFFSETS
	.align		4
        /*0038*/ 	.byte	0x04, 0x1c
        /*003a*/ 	.short	(.L_34 - .L_33)


	//   ....[0]....
.L_33:
        /*003c*/ 	.word	0x00004100


	//----- nvinfo : EIATTR_CRS_STACK_SIZE
	.align		4
.L_34:
        /*0040*/ 	.byte	0x04, 0x1e
        /*0042*/ 	.short	(.L_36 - .L_35)
.L_35:
        /*0044*/ 	.word	0x00000000


	//----- nvinfo : EIATTR_CBANK_PARAM_SIZE
	.align		4
.L_36:
        /*0048*/ 	.byte	0x03, 0x19
        /*004a*/ 	.short	0x0010


	//----- nvinfo : EIATTR_PARAM_CBANK
	.align		4
        /*004c*/ 	.byte	0x04, 0x0a
        /*004e*/ 	.short	(.L_38 - .L_37)
	.align		4
.L_37:
        /*0050*/ 	.word	index@(.nv.constant0._Z9expKernelPxP17curandStateXORWOW)
        /*0054*/ 	.short	0x0380
        /*0056*/ 	.short	0x0010


	//----- nvinfo : EIATTR_SW_WAR
	.align		4
.L_38:
        /*0058*/ 	.byte	0x04, 0x36
        /*005a*/ 	.short	(.L_40 - .L_39)
.L_39:
        /*005c*/ 	.word	0x00000008
.L_40:


//--------------------- .nv.info._Z12setup_kernelP17curandStateXORWOW --------------------------
	.section	.nv.info._Z12setup_kernelP17curandStateXORWOW,"",@"SHT_CUDA_INFO"
	.sectionflags	@""
	.align	4


	//----- nvinfo : EIATTR_CUDA_API_VERSION
	.align		4
        /*0000*/ 	.byte	0x04, 0x37
        /*0002*/ 	.short	(.L_42 - .L_41)
.L_41:
        /*0004*/ 	.word	0x00000082


	//----- nvinfo : EIATTR_KPARAM_INFO
	.align		4
.L_42:
        /*0008*/ 	.byte	0x04, 0x17
        /*000a*/ 	.short	(.L_44 - .L_43)
.L_43:
        /*000c*/ 	.word	0x00000000
        /*0010*/ 	.short	0x0000
        /*0012*/ 	.short	0x0000
        /*0014*/ 	.byte	0x00, 0xf5, 0x21, 0x00


	//----- nvinfo : EIATTR_SPARSE_MMA_MASK
	.align		4
.L_44:
        /*0018*/ 	.byte	0x03, 0x50
        /*001a*/ 	.short	0x0000


	//----- nvinfo : EIATTR_MAXREG_COUNT
	.align		4
        /*001c*/ 	.byte	0x03, 0x1b
        /*001e*/ 	.short	0x00ff


	//----- nvinfo : EIATTR_MERCURY_ISA_VERSION
	.align		4
        /*0020*/ 	.byte	0x03, 0x5f
        /*0022*/ 	.short	0x0101


	//----- nvinfo : EIATTR_VRC_CTA_INIT_COUNT
	.align		4
        /*0024*/ 	.byte	0x02, 0x4a
	.zero		1
	.zero		1


	//----- nvinfo : EIATTR_EXIT_INSTR_OFFSETS
	.align		4
        /*0028*/ 	.byte	0x04, 0x1c
        /*002a*/ 	.short	(.L_46 - .L_45)


	//   ....[0]....
.L_45:
        /*002c*/ 	.word	0x00000ed0


	//----- nvinfo : EIATTR_CRS_STACK_SIZE
	.align		4
.L_46:
        /*0030*/ 	.byte	0x04, 0x1e
        /*0032*/ 	.short	(.L_48 - .L_47)
.L_47:
        /*0034*/ 	.word	0x00000000


	//----- nvinfo : EIATTR_CBANK_PARAM_SIZE
	.align		4
.L_48:
        /*0038*/ 	.byte	0x03, 0x19
        /*003a*/ 	.short	0x0008


	//----- nvinfo : EIATTR_PARAM_CBANK
	.align		4
        /*003c*/ 	.byte	0x04, 0x0a
        /*003e*/ 	.short	(.L_50 - .L_49)
	.align		4
.L_49:
        /*0040*/ 	.word	index@(.nv.constant0._Z12setup_kernelP17curandStateXORWOW)
        /*0044*/ 	.short	0x0380
        /*0046*/ 	.short	0x0008


	//----- nvinfo : EIATTR_SW_WAR
	.align		4
.L_50:
        /*0048*/ 	.byte	0x04, 0x36
        /*004a*/ 	.short	(.L_52 - .L_51)
.L_51:
        /*004c*/ 	.word	0x00000008
.L_52:


//--------------------- .nv.info._Z9addKernelPiPKiS1_ --------------------------
	.section	.nv.info._Z9addKernelPiPKiS1_,"",@"SHT_CUDA_INFO"
	.sectionflags	@""
	.align	4


	//----- nvinfo : EIATTR_CUDA_API_VERSION
	.align		4
        /*0000*/ 	.byte	0x04, 0x37
        /*0002*/ 	.short	(.L_54 - .L_53)
.L_53:
        /*0004*/ 	.word	0x00000082


	//----- nvinfo : EIATTR_KPARAM_INFO
	.align		4
.L_54:
        /*0008*/ 	.byte	0x04, 0x17
        /*000a*/ 	.short	(.L_56 - .L_55)
.L_55:
        /*000c*/ 	.word	0x00000000
        /*0010*/ 	.short	0x0002
        /*0012*/ 	.short	0x0010
        /*0014*/ 	.byte	0x00, 0xf5, 0x21, 0x00


	//----- nvinfo : EIATTR_KPARAM_INFO
	.align		4
.L_56:
        /*0018*/ 	.byte	0x04, 0x17
        /*001a*/ 	.short	(.L_58 - .L_57)
.L_57:
        /*001c*/ 	.word	0x00000000
        /*0020*/ 	.short	0x0001
        /*0022*/ 	.short	0x0008
        /*0024*/ 	.byte	0x00, 0xf5, 0x21, 0x00


	//----- nvinfo : EIATTR_KPARAM_INFO
	.align		4
.L_58:
        /*0028*/ 	.byte	0x04, 0x17
        /*002a*/ 	.short	(.L_60 - .L_59)
.L_59:
        /*002c*/ 	.word	0x00000000
        /*0030*/ 	.short	0x0000
        /*0032*/ 	.short	0x0000
        /*0034*/ 	.byte	0x00, 0xf5, 0x21, 0x00


	//----- nvinfo : EIATTR_SPARSE_MMA_MASK
	.align		4
.L_60:
        /*0038*/ 	.byte	0x03, 0x50
        /*003a*/ 	.short	0x0000


	//----- nvinfo : EIATTR_MAXREG_COUNT
	.align		4
        /*003c*/ 	.byte	0x03, 0x1b
        /*003e*/ 	.short	0x00ff


	//----- nvinfo : EIATTR_MERCURY_ISA_VERSION
	.align		4
        /*0040*/ 	.byte	0x03, 0x5f
        /*0042*/ 	.short	0x0101


	//----- nvinfo : EIATTR_VRC_CTA_INIT_COUNT
	.align		4
        /*0044*/ 	.byte	0x02, 0x4a
	.zero		1
	.zero		1


	//----- nvinfo : EIATTR_EXIT_INSTR_OFFSETS
	.align		4
        /*0048*/ 	.byte	0x04, 0x1c
        /*004a*/ 	.short	(.L_62 - .L_61)


	//   ....[0]....
.L_61:
        /*004c*/ 	.word	0x000000d0


	//----- nvinfo : EIATTR_CBANK_PARAM_SIZE
	.align		4
.L_62:
        /*0050*/ 	.byte	0x03, 0x19
        /*0052*/ 	.short	0x0018


	//----- nvinfo : EIATTR_PARAM_CBANK
	.align		4
        /*0054*/ 	.byte	0x04, 0x0a
        /*0056*/ 	.short	(.L_64 - .L_63)
	.align		4
.L_63:
        /*0058*/ 	.word	index@(.nv.constant0._Z9addKernelPiPKiS1_)
        /*005c*/ 	.short	0x0380
        /*005e*/ 	.short	0x0018


	//----- nvinfo : EIATTR_SW_WAR
	.align		4
.L_64:
        /*0060*/ 	.byte	0x04, 0x36
        /*0062*/ 	.short	(.L_66 - .L_65)
.L_65:
        /*0064*/ 	.word	0x00000008
.L_66:


//--------------------- .nv.callgraph             --------------------------
	.section	.nv.callgraph,"",@"SHT_CUDA_CALLGRAPH"
	.align	4
	.sectionentsize	8
	.align		4
        /*0000*/ 	.word	0x00000000
	.align		4
        /*0004*/ 	.word	0xffffffff
	.align		4
        /*0008*/ 	.word	0x00000000
	.align		4
        /*000c*/ 	.word	0xfffffffe
	.align		4
        /*0010*/ 	.word	0x00000000
	.align		4
        /*0014*/ 	.word	0xfffffffd
	.align		4
        /*0018*/ 	.word	0x00000000
	.align		4
        /*001c*/ 	.word	0xfffffffc


//--------------------- .nv.constant4             --------------------------
	.section	.nv.constant4,"a",@progbits
	.align	8
	.align		8
.nv.constant4:
        /*0000*/ 	.dword	precalc_xorwow_matrix
	.align		8
        /*0008*/ 	.dword	precalc_xorwow_offset_matrix
	.align		8
        /*0010*/ 	.dword	mrg32k3aM1
	.align		8
        /*0018*/ 	.dword	mrg32k3aM2
	.align		8
        /*0020*/ 	.dword	mrg32k3aM1SubSeq
	.align		8
        /*0028*/ 	.dword	mrg32k3aM2SubSeq
	.align		8
        /*0030*/ 	.dword	mrg32k3aM1Seq
	.align		8
        /*0038*/ 	.dword	mrg32k3aM2Seq


//--------------------- .nv.constant3             --------------------------
	.section	.nv.constant3,"a",@progbits
	.align	8
.nv.constant3:
	.type		__cr_lgamma_table,@object
	.size		__cr_lgamma_table,(.L_8 - __cr_lgamma_table)
__cr_lgamma_table:
        /*0000*/ 	.byte	0x00, 0x00, 0x00, 0x00, 0x00, 0x00, 0x00, 0x00, 0x00, 0x00, 0x00, 0x00, 0x00, 0x00, 0x00, 0x00
        /*0010*/ 	.byte	0xef, 0x39, 0xfa, 0xfe, 0x42, 0x2e, 0xe6, 0x3f, 0x02, 0x20, 0x2a, 0xfa, 0x0b, 0xab, 0xfc, 0x3f
        /*0020*/ 	.byte	0xf9, 0x2c, 0x92, 0x7c, 0xa7, 0x6c, 0x09, 0x40, 0xc9, 0x79, 0x44, 0x3c, 0x64, 0x26, 0x13, 0x40
        /*0030*/ 	.byte	0xca, 0x01, 0xcf, 0x3a, 0x27, 0x51, 0x1a, 0x40, 0x30, 0xcc, 0x2d, 0xf3, 0xe1, 0x0c, 0x21, 0x40
        /*0040*/ 	.byte	0x0d, 0xb7, 0xfc, 0x82, 0x8e, 0x35, 0x25, 0x40
.L_8:


//--------------------- .text._Z9expKernelPxP17curandStateXORWOW --------------------------
	.section	.text._Z9expKernelPxP17curandStateXORWOW,"ax",@progbits
	.align	128
        .global         _Z9expKernelPxP17curandStateXORWOW
        .type           _Z9expKernelPxP17curandStateXORWOW,@function
        .size           _Z9expKernelPxP17curandStateXORWOW,(.L_x_38 - _Z9expKernelPxP17curandStateXORWOW)
        .other          _Z9expKernelPxP17curandStateXORWOW,@"STO_CUDA_ENTRY STV_DEFAULT"
_Z9expKernelPxP17curandStateXORWOW:
.text._Z9expKernelPxP17curandStateXORWOW:
[----:B------:R-:W0:Y:S01]  /*0000*/  LDC R1, c[0x0][0x37c] ;  /* 0x0000df00ff017b82 */ /* 0x000e220000000800 */
[----:B------:R-:W1:Y:S07]  /*0010*/  S2R R25, SR_CTAID.X ;  /* 0x0000000000197919 */ /* 0x000e6e0000002500 */
[----:B------:R-:W2:Y:S01]  /*0020*/  LDC.64 R18, c[0x0][0x380] ;  /* 0x0000e000ff127b82 */ /* 0x000ea20000000a00 */
[----:B------:R-:W1:Y:S01]  /*0030*/  LDCU UR4, c[0x0][0x360] ;  /* 0x00006c00ff0477ac */ /* 0x000e620008000800 */
[----:B0-----:R-:W-:Y:S01]  /*0040*/  VIADD R1, R1, 0xffffff20 ;  /* 0xffffff2001017836 */ /* 0x001fe20000000000 */
[----:B------:R-:W1:Y:S01]  /*0050*/  S2R R0, SR_TID.X ;  /* 0x0000000000007919 */ /* 0x000e620000002100 */
[----:B------:R-:W0:Y:S02]  /*0060*/  LDCU.64 UR6, c[0x0][0x358] ;  /* 0x00006b00ff0677ac */ /* 0x000e240008000a00 */
[----:B------:R-:W-:-:S02]  /*0070*/  VIADD R24, R1, 0x64 ;  /* 0x0000006401187836 */ /* 0x000fc40000000000 */
[----:B------:R-:W3:Y:S01]  /*0080*/  LDC.64 R16, c[0x0][0x388] ;  /* 0x0000e200ff107b82 */ /* 0x000ee20000000a00 */
[----:B------:R-:W-:Y:S02]  /*0090*/  VIADD R26, R1, 0x78 ;  /* 0x00000078011a7836 */ /* 0x000fe40000000000 */
[----:B-1----:R-:W-:Y:S01]  /*00a0*/  IMAD R25, R25, UR4, R0 ;  /* 0x0000000419197c24 */ /* 0x002fe2000f8e0200 */
[----:B------:R-:W-:-:S03]  /*00b0*/  UMOV UR4, URZ ;  /* 0x000000ff00047c82 */ /* 0x000fc60008000000 */
[----:B0-2---:R-:W-:-:S07]  /*00c0*/  IMAD.WIDE R18, R25, 0x8, R18 ;  /* 0x0000000819127825 */ /* 0x005fce00078e0212 */
.L_x_26:
[----:B---3--:R-:W-:-:S05]  /*00d0*/  IMAD.WIDE R28, R25, 0x30, R16 ;  /* 0x00000030191c7825 */ /* 0x008fca00078e0210 */
[----:B0-----:R-:W2:Y:S04]  /*00e0*/  LDG.E.64 R2, desc[UR6][R28.64] ;  /* 0x000000061c027981 */ /* 0x001ea8000c1e1b00 */
[----:B------:R-:W3:Y:S04]  /*00f0*/  LDG.E.64 R20, desc[UR6][R28.64+0x10] ;  /* 0x000010061c147981 */ /* 0x000ee8000c1e1b00 */
[----:B------:R-:W4:Y:S01]  /*0100*/  LDG.E.64 R22, desc[UR6][R28.64+0x8] ;  /* 0x000008061c167981 */ /* 0x000f22000c1e1b00 */
[----:B------:R-:W-:Y:S02]  /*0110*/  IMAD.MOV.U32 R14, RZ, RZ, 0x4 ;  /* 0x00000004ff0e7424 */ /* 0x000fe400078e00ff */
[----:B------:R-:W-:-:S02]  /*0120*/  IMAD.MOV.U32 R15, RZ, RZ, 0x5 ;  /* 0x00000005ff0f7424 */ /* 0x000fc400078e00ff */
[----:B------:R-:W-:Y:S02]  /*0130*/  IMAD.MOV.U32 R4, RZ, RZ, 0x2 ;  /* 0x00000002ff047424 */ /* 0x000fe400078e00ff */
[----:B------:R-:W-:Y:S01]  /*0140*/  IMAD.MOV.U32 R6, RZ, RZ, 0x6 ;  /* 0x00000006ff067424 */ /* 0x000fe200078e00ff */
[----:B------:R0:W-:Y:S01]  /*0150*/  STL.64 [R1+0x88], R14 ;  /* 0x0000880e01007387 */ /* 0x0001e20000100a00 */
[----:B------:R-:W-:Y:S02]  /*0160*/  IMAD.MOV.U32 R7, RZ, RZ, 0x7 ;  /* 0x00000007ff077424 */ /* 0x000fe400078e00ff */
[----:B------:R-:W-:Y:S02]  /*0170*/  IMAD.MOV.U32 R10, RZ, RZ, 0x8 ;  /* 0x00000008ff0a7424 */ /* 0x000fe400078e00ff */
[----:B------:R-:W-:Y:S02]  /*0180*/  IMAD.MOV.U32 R11, RZ, RZ, 0x9 ;  /* 0x00000009ff0b7424 */ /* 0x000fe400078e00ff */
[----:B------:R-:W-:-:S02]  /*0190*/  IMAD.MOV.U32 R12, RZ, RZ, 0xa ;  /* 0x0000000aff0c7424 */ /* 0x000fc400078e00ff */
[----:B------:R-:W-:Y:S02]  /*01a0*/  IMAD.MOV.U32 R13, RZ, RZ, 0xb ;  /* 0x0000000bff0d7424 */ /* 0x000fe400078e00ff */
[----:B0-----:R-:W-:Y:S02]  /*01b0*/  IMAD.MOV.U32 R14, RZ, RZ, 0xc ;  /* 0x0000000cff0e7424 */ /* 0x001fe400078e00ff */
[----:B------:R-:W-:Y:S01]  /*01c0*/  IMAD.MOV.U32 R15, RZ, RZ, 0xd ;  /* 0x0000000dff0f7424 */ /* 0x000fe200078e00ff */
[----:B------:R0:W-:Y:S04]  /*01d0*/  STL.64 [R1+0x90], R6 ;  /* 0x0000900601007387 */ /* 0x0001e80000100a00 */
[----:B------:R1:W-:Y:S04]  /*01e0*/  STL.64 [R1+0x98], R10 ;  /* 0x0000980a01007387 */ /* 0x0003e80000100a00 */
[----:B------:R5:W-:Y:S04]  /*01f0*/  STL.64 [R1+0xa0], R12 ;  /* 0x0000a00c01007387 */ /* 0x000be80000100a00 */
[----:B------:R5:W-:Y:S01]  /*0200*/  STL.64 [R1+0xa8], R14 ;  /* 0x0000a80e01007387 */ /* 0x000be20000100a00 */
[----:B0-----:R-:W-:-:S02]  /*0210*/  IMAD.MOV.U32 R6, RZ, RZ, 0x10 ;  /* 0x00000010ff067424 */ /* 0x001fc400078e00ff */
[----:B------:R-:W-:Y:S02]  /*0220*/  IMAD.MOV.U32 R7, RZ, RZ, 0x11 ;  /* 0x00000011ff077424 */ /* 0x000fe400078e00ff */
[----:B-1----:R-:W-:Y:S02]  /*0230*/  IMAD.MOV.U32 R10, RZ, RZ, 0x14 ;  /* 0x00000014ff0a7424 */ /* 0x002fe400078e00ff */
[----:B------:R-:W-:Y:S02]  /*0240*/  IMAD.MOV.U32 R11, RZ, RZ, 0x15 ;  /* 0x00000015ff0b7424 */ /* 0x000fe400078e00ff */
[----:B-----5:R-:W-:Y:S02]  /*0250*/  IMAD.MOV.U32 R12, RZ, RZ, 0x16 ;  /* 0x00000016ff0c7424 */ /* 0x020fe400078e00ff */
[----:B------:R-:W-:Y:S02]  /*0260*/  IMAD.MOV.U32 R13, RZ, RZ, 0x17 ;  /* 0x00000017ff0d7424 */ /* 0x000fe400078e00ff */
[----:B------:R-:W-:-:S02]  /*0270*/  IMAD.MOV.U32 R15, RZ, RZ, 0x1 ;  /* 0x00000001ff0f7424 */ /* 0x000fc400078e00ff */
[----:B------:R-:W-:Y:S01]  /*0280*/  IMAD.MOV.U32 R14, RZ, RZ, RZ ;  /* 0x000000ffff0e7224 */ /* 0x000fe200078e00ff */
[----:B------:R-:W-:Y:S04]  /*0290*/  STL.64 [R1+0xb8], R6 ;  /* 0x0000b80601007387 */ /* 0x000fe80000100a00 */
[----:B------:R-:W-:Y:S04]  /*02a0*/  STL.64 [R1+0xc8], R10 ;  /* 0x0000c80a01007387 */ /* 0x000fe80000100a00 */
[----:B------:R-:W-:Y:S04]  /*02b0*/  STL.64 [R1+0xd0], R12 ;  /* 0x0000d00c01007387 */ /* 0x000fe80000100a00 */
[----:B------:R-:W-:Y:S01]  /*02c0*/  STL.64 [R1+0x78], R14 ;  /* 0x0000780e01007387 */ /* 0x000fe20000100a00 */
[----:B--2---:R-:W-:-:S04]  /*02d0*/  SHF.R.U32.HI R0, RZ, 0x2, R3 ;  /* 0x00000002ff007819 */ /* 0x004fc80000011603 */
[----:B------:R-:W-:Y:S01]  /*02e0*/  LOP3.LUT R0, R0, R3, RZ, 0x3c, !PT ;  /* 0x0000000300007212 */ /* 0x000fe200078e3cff */
[----:B---3--:R-:W-:-:S04]  /*02f0*/  IMAD.SHL.U32 R3, R21, 0x10, RZ ;  /* 0x0000001015037824 */ /* 0x008fc800078e00ff */
[----:B------:R-:W-:-:S05]  /*0300*/  IMAD.SHL.U32 R5, R0, 0x2, RZ ;  /* 0x0000000200057824 */ /* 0x000fca00078e00ff */
[----:B------:R-:W-:-:S04]  /*0310*/  LOP3.LUT R0, R0, R5, R3, 0x96, !PT ;  /* 0x0000000500007212 */ /* 0x000fc800078e9603 */
[----:B------:R-:W-:-:S04]  /*0320*/  LOP3.LUT R3, R0, R21, RZ, 0x3c, !PT ;  /* 0x0000001500037212 */ /* 0x000fc800078e3cff */
[----:B------:R-:W-:Y:S01]  /*0330*/  IADD3 R8, PT, PT, R2, 0x587c5, R3 ;  /* 0x000587c502087810 */ /* 0x000fe20007ffe003 */
[----:B------:R-:W-:-:S03]  /*0340*/  IMAD.MOV.U32 R0, RZ, RZ, 0x2f800000 ;  /* 0x2f800000ff007424 */ /* 0x000fc600078e00ff */
[----:B------:R-:W-:-:S05]  /*0350*/  I2FP.F32.U32 R9, R8 ;  /* 0x0000000800097245 */ /* 0x000fca0000201000 */
[----:B------:R-:W-:-:S04]  /*0360*/  FFMA R9, R9, R0, 1.1641532182693481445e-10 ;  /* 0x2f00000009097423 */ /* 0x000fc80000000000 */
[----:B------:R-:W-:-:S06]  /*0370*/  FMUL R27, R9, 24 ;  /* 0x41c00000091b7820 */ /* 0x000fcc0000400000 */
[----:B------:R-:W0:Y:S01]  /*0380*/  F2I.CEIL.NTZ R27, R27 ;  /* 0x0000001b001b7305 */ /* 0x000e22000020b100 */
[----:B------:R-:W-:Y:S02]  /*0390*/  IMAD.MOV.U32 R5, RZ, RZ, 0x3 ;  /* 0x00000003ff057424 */ /* 0x000fe400078e00ff */
[----:B------:R-:W-:Y:S02]  /*03a0*/  IMAD.MOV.U32 R8, RZ, RZ, 0x12 ;  /* 0x00000012ff087424 */ /* 0x000fe400078e00ff */
[----:B------:R-:W-:Y:S01]  /*03b0*/  IMAD.MOV.U32 R9, RZ, RZ, 0x13 ;  /* 0x00000013ff097424 */ /* 0x000fe200078e00ff */
[----:B------:R1:W-:Y:S04]  /*03c0*/  STL.64 [R1+0x80], R4 ;  /* 0x0000800401007387 */ /* 0x0003e80000100a00 */
[----:B------:R2:W-:Y:S01]  /*03d0*/  STL.64 [R1+0xc0], R8 ;  /* 0x0000c00801007387 */ /* 0x0005e20000100a00 */
[----:B0-----:R-:W-:-:S02]  /*03e0*/  IMAD R27, R27, 0x4, R26 ;  /* 0x000000041b1b7824 */ /* 0x001fc400078e021a */
[----:B-1----:R-:W-:Y:S02]  /*03f0*/  IMAD.MOV.U32 R4, RZ, RZ, 0xe ;  /* 0x0000000eff047424 */ /* 0x002fe400078e00ff */
[----:B------:R-:W-:Y:S02]  /*0400*/  IMAD.MOV.U32 R5, RZ, RZ, 0xf ;  /* 0x0000000fff057424 */ /* 0x000fe400078e00ff */
[----:B--2---:R-:W-:-:S03]  /*0410*/  IMAD.MOV.U32 R8, RZ, RZ, 0x18 ;  /* 0x00000018ff087424 */ /* 0x004fc600078e00ff */
[----:B------:R0:W-:Y:S04]  /*0420*/  STL.64 [R1+0xb0], R4 ;  /* 0x0000b00401007387 */ /* 0x0001e80000100a00 */
[----:B------:R1:W-:Y:S04]  /*0430*/  STL [R1+0xd8], R8 ;  /* 0x0000d80801007387 */ /* 0x0003e80000100800 */
[----:B0-----:R-:W2:Y:S01]  /*0440*/  LDL R4, [R27] ;  /* 0x000000001b047983 */ /* 0x001ea20000100800 */
[----:B----4-:R-:W-:-:S04]  /*0450*/  SHF.R.U32.HI R5, RZ, 0x2, R22 ;  /* 0x00000002ff057819 */ /* 0x010fc80000011616 */
[----:B------:R-:W-:Y:S01]  /*0460*/  LOP3.LUT R5, R5, R22, RZ, 0x3c, !PT ;  /* 0x0000001605057212 */ /* 0x000fe200078e3cff */
[----:B------:R-:W-:-:S04]  /*0470*/  IMAD.SHL.U32 R6, R3, 0x10, RZ ;  /* 0x0000001003067824 */ /* 0x000fc800078e00ff */
[----:B------:R-:W-:-:S05]  /*0480*/  IMAD.SHL.U32 R7, R5, 0x2, RZ ;  /* 0x0000000205077824 */ /* 0x000fca00078e00ff */
[----:B------:R-:W-:-:S04]  /*0490*/  LOP3.LUT R6, R5, R7, R6, 0x96, !PT ;  /* 0x0000000705067212 */ /* 0x000fc800078e9606 */
[----:B------:R-:W-:-:S04]  /*04a0*/  LOP3.LUT R5, R6, R3, RZ, 0x3c, !PT ;  /* 0x0000000306057212 */ /* 0x000fc800078e3cff */
[----:B------:R-:W-:-:S04]  /*04b0*/  IADD3 R6, PT, PT, R2, 0xb0f8a, R5 ;  /* 0x000b0f8a02067810 */ /* 0x000fc80007ffe005 */
[----:B------:R-:W-:-:S05]  /*04c0*/  I2FP.F32.U32 R7, R6 ;  /* 0x0000000600077245 */ /* 0x000fca0000201000 */
[----:B------:R-:W-:-:S04]  /*04d0*/  FFMA R7, R7, R0, 1.1641532182693481445e-10 ;  /* 0x2f00000007077423 */ /* 0x000fc80000000000 */
[----:B------:R-:W-:-:S04]  /*04e0*/  FMUL R12, R7, 24 ;  /* 0x41c00000070c7820 */ /* 0x000fc80000400000 */
[----:B------:R-:W0:Y:S02]  /*04f0*/  F2I.CEIL.NTZ R11, R12 ;  /* 0x0000000c000b7305 */ /* 0x000e24000020b100 */
[----:B0-----:R-:W-:Y:S01]  /*0500*/  IMAD R11, R11, 0x4, R26 ;  /* 0x000000040b0b7824 */ /* 0x001fe200078e021a */
[----:B------:R-:W-:Y:S01]  /*0510*/  SHF.R.U32.HI R10, RZ, 0x2, R23 ;  /* 0x00000002ff0a7819 */ /* 0x000fe20000011617 */
[----:B--2---:R0:W-:Y:S04]  /*0520*/  STL [R1+0x78], R4 ;  /* 0x0000780401007387 */ /* 0x0041e80000100800 */
[----:B------:R2:W-:Y:S04]  /*0530*/  STL [R27], RZ ;  /* 0x000000ff1b007387 */ /* 0x0005e80000100800 */
[----:B------:R-:W3:Y:S04]  /*0540*/  LDL R6, [R11] ;  /* 0x000000000b067983 */ /* 0x000ee80000100800 */
[----:B-1----:R-:W4:Y:S01]  /*0550*/  LDL R8, [R1+0x7c] ;  /* 0x00007c0001087983 */ /* 0x002f220000100800 */
        /* <DEDUP_REMOVED lines=8> */
[----:B------:R-:W-:-:S06]  /*05e0*/  FMUL R9, R9, 24 ;  /* 0x41c0000009097820 */ /* 0x000fcc0000400000 */
[----:B------:R-:W1:Y:S02]  /*05f0*/  F2I.CEIL.NTZ R9, R9 ;  /* 0x0000000900097305 */ /* 0x000e64000020b100 */
[----:B-1----:R-:W-:Y:S01]  /*0600*/  IMAD R23, R9, 0x4, R26 ;  /* 0x0000000409177824 */ /* 0x002fe200078e021a */
[----:B---3--:R1:W-:Y:S04]  /*0610*/  STL [R1+0x7c], R6 ;  /* 0x00007c0601007387 */ /* 0x0083e80000100800 */
[----:B----4-:R3:W-:Y:S04]  /*0620*/  STL [R11], R8 ;  /* 0x000000080b007387 */ /* 0x0107e80000100800 */
[----:B0-----:R-:W4:Y:S04]  /*0630*/  LDL R4, [R23] ;  /* 0x0000000017047983 */ /* 0x001f280000100800 */
[----:B------:R-:W5:Y:S01]  /*0640*/  LDL R10, [R1+0x80] ;  /* 0x00008000010a7983 */ /* 0x000f620000100800 */
[----:B------:R-:W-:-:S04]  /*0650*/  SHF.R.U32.HI R13, RZ, 0x2, R20 ;  /* 0x00000002ff0d7819 */ /* 0x000fc80000011614 */
        /* <DEDUP_REMOVED lines=9> */
[----:B------:R-:W2:Y:S02]  /*06f0*/  F2I.CEIL.NTZ R13, R13 ;  /* 0x0000000d000d7305 */ /* 0x000ea4000020b100 */
[----:B--2---:R-:W-:Y:S01]  /*0700*/  IMAD R27, R13, 0x4, R26 ;  /* 0x000000040d1b7824 */ /* 0x004fe200078e021a */
[----:B----4-:R0:W-:Y:S04]  /*0710*/  STL [R1+0x80], R4 ;  /* 0x0000800401007387 */ /* 0x0101e80000100800 */
[----:B-----5:R2:W-:Y:S04]  /*0720*/  STL [R23], R10 ;  /* 0x0000000a17007387 */ /* 0x0205e80000100800 */
[----:B-1----:R-:W4:Y:S04]  /*0730*/  LDL R6, [R27] ;  /* 0x000000001b067983 */ /* 0x002f280000100800 */
[----:B---3--:R-:W3:Y:S01]  /*0740*/  LDL R8, [R1+0x84] ;  /* 0x0000840001087983 */ /* 0x008ee20000100800 */
        /* <DEDUP_REMOVED lines=12> */
[----:B----4-:R1:W-:Y:S04]  /*0810*/  STL [R1+0x84], R6 ;  /* 0x0000840601007387 */ /* 0x0103e80000100800 */
[----:B---3--:R3:W-:Y:S04]  /*0820*/  STL [R27], R8 ;  /* 0x000000081b007387 */ /* 0x0087e80000100800 */
[----:B0-----:R-:W4:Y:S04]  /*0830*/  LDL R4, [R21] ;  /* 0x0000000015047983 */ /* 0x001f280000100800 */
[----:B--2---:R-:W2:Y:S01]  /*0840*/  LDL R10, [R1+0x88] ;  /* 0x00008800010a7983 */ /* 0x004ea20000100800 */
        /* <DEDUP_REMOVED lines=10> */
[----:B------:R-:W0:Y:S02]  /*08f0*/  F2I.CEIL.NTZ R13, R13 ;  /* 0x0000000d000d7305 */ /* 0x000e24000020b100 */
[----:B0-----:R-:W-:Y:S01]  /*0900*/  IMAD R23, R13, 0x4, R26 ;  /* 0x000000040d177824 */ /* 0x001fe200078e021a */
[----:B----4-:R-:W-:Y:S04]  /*0910*/  STL [R1+0x88], R4 ;  /* 0x0000880401007387 */ /* 0x010fe80000100800 */
[----:B--2---:R0:W-:Y:S04]  /*0920*/  STL [R21], R10 ;  /* 0x0000000a15007387 */ /* 0x0041e80000100800 */
[----:B-1----:R-:W2:Y:S04]  /*0930*/  LDL R6, [R23] ;  /* 0x0000000017067983 */ /* 0x002ea80000100800 */
        /* <DEDUP_REMOVED lines=13> */
[----:B--2---:R-:W-:Y:S04]  /*0a10*/  STL [R1+0x8c], R6 ;  /* 0x00008c0601007387 */ /* 0x004fe80000100800 */
[----:B---3--:R0:W-:Y:S04]  /*0a20*/  STL [R23], R8 ;  /* 0x0000000817007387 */ /* 0x0081e80000100800 */
[----:B------:R-:W2:Y:S04]  /*0a30*/  LDL R4, [R21] ;  /* 0x0000000015047983 */ /* 0x000ea80000100800 */
[----:B------:R-:W3:Y:S01]  /*0a40*/  LDL R10, [R1+0x90] ;  /* 0x00009000010a7983 */ /* 0x000ee20000100800 */
        /* <DEDUP_REMOVED lines=236> */
[----:B--2---:R-:W-:Y:S04]  /*1910*/  STL [R1+0xc8], R10 ;  /* 0x0000c80a01007387 */ /* 0x004fe80000100800 */
[----:B---3--:R1:W-:Y:S04]  /*1920*/  STL [R21], R12 ;  /* 0x0000000c15007387 */ /* 0x0083e80000100800 */
[----:B0-----:R-:W2:Y:S04]  /*1930*/  LDL R8, [R20] ;  /* 0x0000000014087983 */ /* 0x001ea80000100800 */
        /* <DEDUP_REMOVED lines=29> */
[----:B--2---:R0:W-:Y:S04]  /*1b10*/  STL [R1+0xd0], R10 ;  /* 0x0000d00a01007387 */ /* 0x0041e80000100800 */
[----:B---3--:R1:W-:Y:S04]  /*1b20*/  STL [R21], R12 ;  /* 0x0000000c15007387 */ /* 0x0083e80000100800 */
[----:B------:R-:W2:Y:S04]  /*1b30*/  LDL R8, [R20] ;  /* 0x0000000014087983 */ /* 0x000ea80000100800 */
[----:B------:R-:W3:Y:S01]  /*1b40*/  LDL R9, [R1+0xd4] ;  /* 0x0000d40001097983 */ /* 0x000ee20000100800 */
[----:B------:R-:W-:-:S04]  /*1b50*/  SHF.R.U32.HI R14, RZ, 0x2, R11 ;  /* 0x00000002ff0e7819 */ /* 0x000fc8000001160b */
[----:B------:R-:W-:Y:S01]  /*1b60*/  LOP3.LUT R14, R14, R11, RZ, 0x3c, !PT ;  /* 0x0000000b0e0e7212 */ /* 0x000fe200078e3cff */
[----:B------:R-:W-:-:S04]  /*1b70*/  IMAD.SHL.U32 R11, R6, 0x10, RZ ;  /* 0x00000010060b7824 */ /* 0x000fc800078e00ff */
[----:B------:R-:W-:-:S05]  /*1b80*/  IMAD.SHL.U32 R13, R14, 0x2, RZ ;  /* 0x000000020e0d7824 */ /* 0x000fca00078e00ff */
[----:B------:R-:W-:Y:S01]  /*1b90*/  LOP3.LUT R11, R14, R13, R11, 0x96, !PT ;  /* 0x0000000d0e0b7212 */ /* 0x000fe200078e960b */
[----:B------:R-:W-:-:S03]  /*1ba0*/  VIADD R2, R2, 0x8a423d ;  /* 0x008a423d02027836 */ /* 0x000fc60000000000 */
[----:B------:R-:W-:-:S05]  /*1bb0*/  LOP3.LUT R7, R11, R6, RZ, 0x3c, !PT ;  /* 0x000000060b077212 */ /* 0x000fca00078e3cff */
[----:B0-----:R-:W-:-:S05]  /*1bc0*/  IMAD.IADD R10, R7, 0x1, R2 ;  /* 0x00000001070a7824 */ /* 0x001fca00078e0202 */
[----:B------:R-:W-:-:S05]  /*1bd0*/  I2FP.F32.U32 R11, R10 ;  /* 0x0000000a000b7245 */ /* 0x000fca0000201000 */
[----:B------:R-:W-:-:S04]  /*1be0*/  FFMA R11, R11, R0, 1.1641532182693481445e-10 ;  /* 0x2f0000000b0b7423 */ /* 0x000fc80000000000 */
[----:B-1----:R-:W-:-:S04]  /*1bf0*/  FMUL R12, R11, 24 ;  /* 0x41c000000b0c7820 */ /* 0x002fc80000400000 */
[----:B------:R-:W0:Y:S02]  /*1c00*/  F2I.CEIL.NTZ R11, R12 ;  /* 0x0000000c000b7305 */ /* 0x000e24000020b100 */
[----:B0-----:R-:W-:Y:S01]  /*1c10*/  IMAD R23, R11, 0x4, R26 ;  /* 0x000000040b177824 */ /* 0x001fe200078e021a */
[----:B--2---:R0:W-:Y:S04]  /*1c20*/  STL [R1+0xd4], R8 ;  /* 0x0000d40801007387 */ /* 0x0041e80000100800 */
[----:B---3--:R1:W-:Y:S04]  /*1c30*/  STL [R20], R9 ;  /* 0x0000000914007387 */ /* 0x0083e80000100800 */
[----:B------:R-:W2:Y:S04]  /*1c40*/  LDL R14, [R23] ;  /* 0x00000000170e7983 */ /* 0x000ea80000100800 */
[----:B------:R-:W3:Y:S04]  /*1c50*/  LDL R0, [R1+0xd8] ;  /* 0x0000d80001007983 */ /* 0x000ee80000100800 */
[----:B--2---:R-:W-:Y:S04]  /*1c60*/  STL [R1+0xd8], R14 ;  /* 0x0000d80e01007387 */ /* 0x004fe80000100800 */
[----:B---3--:R2:W-:Y:S04]  /*1c70*/  STL [R23], R0 ;  /* 0x0000000017007387 */ /* 0x0085e80000100800 */
[----:B------:R-:W3:Y:S01]  /*1c80*/  LDL R13, [R1+0x78] ;  /* 0x00007800010d7983 */ /* 0x000ee20000100800 */
[----:B------:R-:W-:-:S02]  /*1c90*/  IMAD.MOV.U32 R11, RZ, RZ, -0x1 ;  /* 0xffffffffff0b7424 */ /* 0x000fc400078e00ff */
[----:B------:R-:W-:Y:S02]  /*1ca0*/  IMAD.MOV.U32 R10, RZ, RZ, RZ ;  /* 0x000000ffff0a7224 */ /* 0x000fe400078e00ff */
[----:B------:R-:W-:Y:S02]  /*1cb0*/  IMAD.MOV.U32 R12, RZ, RZ, -0x1 ;  /* 0xffffffffff0c7424 */ /* 0x000fe400078e00ff */
[----:B0-----:R-:W-:Y:S02]  /*1cc0*/  IMAD.MOV.U32 R8, RZ, RZ, -0x1 ;  /* 0xffffffffff087424 */ /* 0x001fe400078e00ff */
[----:B-1----:R-:W-:Y:S01]  /*1cd0*/  IMAD.MOV.U32 R9, RZ, RZ, -0x1 ;  /* 0xffffffffff097424 */ /* 0x002fe200078e00ff */
[----:B------:R-:W-:Y:S04]  /*1ce0*/  STL.64 [R1+0x60], R10 ;  /* 0x0000600a01007387 */ /* 0x000fe80000100a00 */
[----:B------:R0:W-:Y:S04]  /*1cf0*/  STL.64 [R1+0x70], R8 ;  /* 0x0000700801007387 */ /* 0x0001e80000100a00 */
[----:B------:R-:W-:Y:S04]  /*1d00*/  STL.64 [R1], RZ ;  /* 0x000000ff01007387 */ /* 0x000fe80000100a00 */
[----:B------:R-:W-:Y:S04]  /*1d10*/  STL.64 [R1+0x8], RZ ;  /* 0x000008ff01007387 */ /* 0x000fe80000100a00 */
        /* <DEDUP_REMOVED lines=9> */
[----:B------:R-:W-:Y:S01]  /*1db0*/  STL.64 [R1+0x58], RZ ;  /* 0x000058ff01007387 */ /* 0x000fe20000100a00 */
[----:B---3--:R-:W-:-:S05]  /*1dc0*/  IMAD.HI R21, R13, 0x66666667, RZ ;  /* 0x666666670d157827 */ /* 0x008fca00078e02ff */
[----:B------:R-:W-:-:S04]  /*1dd0*/  SHF.R.S32.HI R20, RZ, 0x1, R21 ;  /* 0x00000001ff147819 */ /* 0x000fc80000011415 */
[----:B------:R-:W-:Y:S01]  /*1de0*/  LEA.HI R20, R21, R20, RZ, 0x1 ;  /* 0x0000001415147211 */ /* 0x000fe200078f08ff */
[----:B------:R-:W-:-:S04]  /*1df0*/  IMAD.MOV.U32 R13, RZ, RZ, -0x1 ;  /* 0xffffffffff0d7424 */ /* 0x000fc800078e00ff */
[----:B------:R-:W-:Y:S01]  /*1e00*/  IMAD R20, R20, 0x14, R1 ;  /* 0x0000001414147824 */ /* 0x000fe200078e0201 */
[----:B------:R-:W-:Y:S04]  /*1e10*/  STL.64 [R1+0x68], R12 ;  /* 0x0000680c01007387 */ /* 0x000fe80000100a00 */
[----:B--2---:R-:W0:Y:S02]  /*1e20*/  LDL R0, [R20] ;  /* 0x0000000014007983 */ /* 0x004e240000100800 */
[----:B0-----:R-:W-:-:S05]  /*1e30*/  VIADD R9, R0, 0x1 ;  /* 0x0000000100097836 */ /* 0x001fca0000000000 */
[----:B------:R0:W-:Y:S04]  /*1e40*/  STL [R20], R9 ;  /* 0x0000000914007387 */ /* 0x0001e80000100800 */
[----:B------:R-:W2:Y:S02]  /*1e50*/  LDL R0, [R1+0x7c] ;  /* 0x00007c0001007983 */ /* 0x000ea40000100800 */
[----:B--2---:R-:W-:-:S05]  /*1e60*/  IMAD.HI R0, R0, 0x66666667, RZ ;  /* 0x6666666700007827 */ /* 0x004fca00078e02ff */
[----:B------:R-:W-:-:S04]  /*1e70*/  SHF.R.S32.HI R11, RZ, 0x1, R0 ;  /* 0x00000001ff0b7819 */ /* 0x000fc80000011400 */
[----:B------:R-:W-:-:S05]  /*1e80*/  LEA.HI R0, R0, R11, RZ, 0x1 ;  /* 0x0000000b00007211 */ /* 0x000fca00078f08ff */
[----:B------:R-:W-:-:S05]  /*1e90*/  IMAD R0, R0, 0x14, R1 ;  /* 0x0000001400007824 */ /* 0x000fca00078e0201 */
[----:B------:R-:W2:Y:S02]  /*1ea0*/  LDL R8, [R0] ;  /* 0x0000000000087983 */ /* 0x000ea40000100800 */
[----:B--2---:R-:W-:-:S05]  /*1eb0*/  VIADD R11, R8, 0x1 ;  /* 0x00000001080b7836 */ /* 0x004fca0000000000 */
[----:B------:R1:W-:Y:S04]  /*1ec0*/  STL [R0], R11 ;  /* 0x0000000b00007387 */ /* 0x0003e80000100800 */
[----:B------:R-:W2:Y:S02]  /*1ed0*/  LDL R8, [R1+0x80] ;  /* 0x0000800001087983 */ /* 0x000ea40000100800 */
[----:B--2---:R-:W-:-:S05]  /*1ee0*/  IMAD.HI R8, R8, 0x66666667, RZ ;  /* 0x6666666708087827 */ /* 0x004fca00078e02ff */
[----:B0-----:R-:W-:-:S04]  /*1ef0*/  SHF.R.S32.HI R9, RZ, 0x1, R8 ;  /* 0x00000001ff097819 */ /* 0x001fc80000011408 */
[----:B------:R-:W-:-:S05]  /*1f00*/  LEA.HI R8, R8, R9, RZ, 0x1 ;  /* 0x0000000908087211 */ /* 0x000fca00078f08ff */
[----:B------:R-:W-:-:S05]  /*1f10*/  IMAD R8, R8, 0x14, R1 ;  /* 0x0000001408087824 */ /* 0x000fca00078e0201 */
[----:B------:R-:W2:Y:S02]  /*1f20*/  LDL R9, [R8] ;  /* 0x0000000008097983 */ /* 0x000ea40000100800 */
[----:B--2---:R-:W-:-:S05]  /*1f30*/  VIADD R9, R9, 0x1 ;  /* 0x0000000109097836 */ /* 0x004fca0000000000 */
[----:B------:R0:W-:Y:S04]  /*1f40*/  STL [R8], R9 ;  /* 0x0000000908007387 */ /* 0x0001e80000100800 */
[----:B------:R-:W2:Y:S02]  /*1f50*/  LDL R10, [R1+0x84] ;  /* 0x00008400010a7983 */ /* 0x000ea40000100800 */
[----:B--2---:R-:W-:-:S05]  /*1f60*/  IMAD.HI R10, R10, 0x66666667, RZ ;  /* 0x666666670a0a7827 */ /* 0x004fca00078e02ff */
[----:B-1----:R-:W-:-:S04]  /*1f70*/  SHF.R.S32.HI R11, RZ, 0x1, R10 ;  /* 0x00000001ff0b7819 */ /* 0x002fc8000001140a */
        /* <DEDUP_REMOVED lines=18> */
[----:B------:R-:W2:Y:S02]  /*20a0*/  LDL R10, [R8+0x4] ;  /* 0x00000400080a7983 */ /* 0x000ea40000100800 */
[----:B--2---:R-:W-:-:S05]  /*20b0*/  VIADD R11, R10, 0x1 ;  /* 0x000000010a0b7836 */ /* 0x004fca0000000000 */
[----:B------:R1:W-:Y:S04]  /*20c0*/  STL [R8+0x4], R11 ;  /* 0x0000040b08007387 */ /* 0x0003e80000100800 */
[----:B------:R-:W2:Y:S02]  /*20d0*/  LDL R10, [R1+0x90] ;  /* 0x00009000010a7983 */ /* 0x000ea40000100800 */
[----:B--2---:R-:W-:-:S05]  /*20e0*/  IMAD.HI R10, R10, 0x66666667, RZ ;  /* 0x666666670a0a7827 */ /* 0x004fca00078e02ff */
[----:B0-----:R-:W-:-:S04]  /*20f0*/  SHF.R.S32.HI R9, RZ, 0x1, R10 ;  /* 0x00000001ff097819 */ /* 0x001fc8000001140a */
[----:B------:R-:W-:-:S05]  /*2100*/  LEA.HI R10, R10, R9, RZ, 0x1 ;  /* 0x000000090a0a7211 */ /* 0x000fca00078f08ff */
[----:B------:R-:W-:-:S05]  /*2110*/  IMAD R10, R10, 0x14, R1 ;  /* 0x000000140a0a7824 */ /* 0x000fca00078e0201 */
[----:B------:R-:W2:Y:S02]  /*2120*/  LDL R0, [R10+0x4] ;  /* 0x000004000a007983 */ /* 0x000ea40000100800 */
[----:B--2---:R-:W-:-:S05]  /*2130*/  VIADD R9, R0, 0x1 ;  /* 0x0000000100097836 */ /* 0x004fca0000000000 */
[----:B------:R0:W-:Y:S04]  /*2140*/  STL [R10+0x4], R9 ;  /* 0x000004090a007387 */ /* 0x0001e80000100800 */
        /* <DEDUP_REMOVED lines=144> */
[----:B------:R-:W2:Y:S04]  /*2a50*/  LDL.64 R20, [R1] ;  /* 0x0000000001147983 */ /* 0x000ea80000100a00 */
[----:B------:R1:W-:Y:S04]  /*2a60*/  STG.E.64 desc[UR6][R28.64], R2 ;  /* 0x000000021c007986 */ /* 0x0003e8000c101b06 */
[----:B------:R1:W-:Y:S04]  /*2a70*/  STG.E.64 desc[UR6][R28.64+0x8], R4 ;  /* 0x000008041c007986 */ /* 0x0003e8000c101b06 */
[----:B------:R1:W-:Y:S01]  /*2a80*/  STG.E.64 desc[UR6][R28.64+0x10], R6 ;  /* 0x000010061c007986 */ /* 0x0003e2000c101b06 */
[----:B------:R-:W-:Y:S04]  /*2a90*/  BSSY.RECONVERGENT B1, `(.L_x_0) ;  /* 0x000015d000017945 */ /* 0x000fe80003800200 */
[----:B------:R-:W-:Y:S01]  /*2aa0*/  BSSY.RELIABLE B0, `(.L_x_1) ;  /* 0x0000046000007945 */ /* 0x000fe20003800100 */
[----:B------:R-:W-:-:S02]  /*2ab0*/  IMAD.MOV.U32 R9, RZ, RZ, -0x1 ;  /* 0xffffffffff097424 */ /* 0x000fc400078e00ff */
[----:B------:R-:W-:Y:S01]  /*2ac0*/  IMAD.MOV.U32 R0, RZ, RZ, RZ ;  /* 0x000000ffff007224 */ /* 0x000fe200078e00ff */
[----:B--2---:R-:W-:-:S13]  /*2ad0*/  ISETP.GE.AND P0, PT, R20, 0x3, PT ;  /* 0x000000031400780c */ /* 0x004fda0003f06270 */
[----:B-1----:R-:W-:Y:S05]  /*2ae0*/  @P0 BRA `(.L_x_2) ;  /* 0x0000000000e80947 */ /* 0x002fea0003800000 */
[----:B------:R-:W-:Y:S01]  /*2af0*/  ISETP.GT.AND P1, PT, R21, 0x2, PT ;  /* 0x000000021500780c */ /* 0x000fe20003f24270 */
[----:B------:R-:W-:Y:S01]  /*2b00*/  IMAD.MOV.U32 R0, RZ, RZ, 0x1 ;  /* 0x00000001ff007424 */ /* 0x000fe200078e00ff */
[----:B------:R-:W-:-:S04]  /*2b10*/  ISETP.NE.AND P0, PT, R20, 0x2, PT ;  /* 0x000000021400780c */ /* 0x000fc80003f05270 */
[----:B------:R-:W-:-:S07]  /*2b20*/  SEL R9, RZ, 0xffffffff, !P0 ;  /* 0xffffffffff097807 */ /* 0x000fce0004000000 */
[----:B------:R-:W-:Y:S05]  /*2b30*/  @P1 BRA `(.L_x_2) ;  /* 0x0000000000d41947 */ /* 0x000fea0003800000 */
[----:B------:R-:W-:Y:S02]  /*2b40*/  ISETP.NE.AND P1, PT, R20, 0x2, PT ;  /* 0x000000021400780c */ /* 0x000fe40003f25270 */
[----:B------:R-:W-:Y:S02]  /*2b50*/  ISETP.NE.AND P3, PT, R21, 0x2, PT ;  /* 0x000000021500780c */ /* 0x000fe40003f65270 */
[----:B------:R-:W-:Y:S02]  /*2b60*/  PLOP3.LUT P0, PT, PT, PT, PT, 0x8, 0x80 ;  /* 0x000000000080781c */ /* 0x000fe40003f0e170 */
[----:B------:R-:W-:-:S13]  /*2b70*/  PLOP3.LUT P2, P1, !P3, PT, !P1, 0x80, 0xc8 ;  /* 0x0000000000c8781c */ /* 0x000fda000594f090 */
[----:B------:R-:W-:Y:S05]  /*2b80*/  @P2 BREAK.RELIABLE B0 ;  /* 0x0000000000002942 */ /* 0x000fea0003800100 */
[----:B------:R-:W-:Y:S05]  /*2b90*/  @P2 BRA `(.L_x_3) ;  /* 0x0000001400302947 */ /* 0x000fea0003800000 */
[----:B------:R-:W2:Y:S01]  /*2ba0*/  LDL.64 R2, [R1+0x8] ;  /* 0x0000080001027983 */ /* 0x000ea20000100a00 */
[----:B------:R-:W-:Y:S01]  /*2bb0*/  SEL R9, R9, 0x1, P3 ;  /* 0x0000000109097807 */ /* 0x000fe20001800000 */
[----:B------:R-:W-:Y:S01]  /*2bc0*/  IMAD.MOV.U32 R0, RZ, RZ, 0x2 ;  /* 0x00000002ff007424 */ /* 0x000fe200078e00ff */
[----:B--2---:R-:W-:-:S13]  /*2bd0*/  ISETP.GT.AND P0, PT, R2, 0x2, PT ;  /* 0x000000020200780c */ /* 0x004fda0003f04270 */
[----:B------:R-:W-:Y:S05]  /*2be0*/  @P0 BRA `(.L_x_2) ;  /* 0x0000000000a80947 */ /* 0x000fea0003800000 */
[----:B------:R-:W-:Y:S02]  /*2bf0*/  ISETP.NE.AND P3, PT, R2, 0x2, PT ;  /* 0x000000020200780c */ /* 0x000fe40003f65270 */
[----:B------:R-:W-:Y:S02]  /*2c00*/  PLOP3.LUT P0, PT, PT, PT, PT, 0x8, 0x80 ;  /* 0x000000000080781c */ /* 0x000fe40003f0e170 */
[----:B------:R-:W-:-:S13]  /*2c10*/  PLOP3.LUT P2, P1, !P3, PT, P1, 0x80, 0xc8 ;  /* 0x0000000000c8781c */ /* 0x000fda000594f010 */
[----:B------:R-:W-:Y:S05]  /*2c20*/  @P2 BREAK.RELIABLE B0 ;  /* 0x0000000000002942 */ /* 0x000fea0003800100 */
[----:B------:R-:W-:Y:S05]  /*2c30*/  @P2 BRA `(.L_x_3) ;  /* 0x0000001400082947 */ /* 0x000fea0003800000 */
[----:B------:R-:W-:Y:S01]  /*2c40*/  ISETP.GT.AND P0, PT, R3, 0x2, PT ;  /* 0x000000020300780c */ /* 0x000fe20003f04270 */
[----:B------:R-:W-:Y:S01]  /*2c50*/  IMAD.MOV.U32 R0, RZ, RZ, 0x3 ;  /* 0x00000003ff007424 */ /* 0x000fe200078e00ff */
[----:B------:R-:W-:-:S11]  /*2c60*/  SEL R9, R9, 0x2, P3 ;  /* 0x0000000209097807 */ /* 0x000fd60001800000 */
[----:B------:R-:W-:Y:S05]  /*2c70*/  @P0 BRA `(.L_x_2) ;  /* 0x0000000000840947 */ /* 0x000fea0003800000 */
[----:B------:R-:W-:Y:S02]  /*2c80*/  ISETP.NE.AND P3, PT, R3, 0x2, PT ;  /* 0x000000020300780c */ /* 0x000fe40003f65270 */
[----:B------:R-:W-:Y:S02]  /*2c90*/  PLOP3.LUT P0, PT, PT, PT, PT, 0x8, 0x80 ;  /* 0x000000000080781c */ /* 0x000fe40003f0e170 */
[----:B------:R-:W-:-:S13]  /*2ca0*/  PLOP3.LUT P2, P1, !P3, PT, P1, 0x80, 0xc8 ;  /* 0x0000000000c8781c */ /* 0x000fda000594f010 */
[----:B------:R-:W-:Y:S05]  /*2cb0*/  @P2 BREAK.RELIABLE B0 ;  /* 0x0000000000002942 */ /* 0x000fea0003800100 */
[----:B------:R-:W-:Y:S05]  /*2cc0*/  @P2 BRA `(.L_x_3) ;  /* 0x0000001000e42947 */ /* 0x000fea0003800000 */
[----:B------:R-:W2:Y:S01]  /*2cd0*/  LDL R2, [R1+0x10] ;  /* 0x0000100001027983 */ /* 0x000ea20000100800 */
[----:B------:R-:W-:Y:S01]  /*2ce0*/  SEL R9, R9, 0x3, P3 ;  /* 0x0000000309097807 */ /* 0x000fe20001800000 */
[----:B------:R-:W-:Y:S01]  /*2cf0*/  IMAD.MOV.U32 R0, RZ, RZ, 0x4 ;  /* 0x00000004ff007424 */ /* 0x000fe200078e00ff */
[----:B--2---:R-:W-:-:S13]  /*2d00*/  ISETP.GT.AND P0, PT, R2, 0x2, PT ;  /* 0x000000020200780c */ /* 0x004fda0003f04270 */
[----:B------:R-:W-:Y:S05]  /*2d10*/  @P0 BRA `(.L_x_2) ;  /* 0x00000000005c0947 */ /* 0x000fea0003800000 */
[----:B------:R-:W-:Y:S01]  /*2d20*/  ISETP.NE.AND P0, PT, R2, 0x2, PT ;  /* 0x000000020200780c */ /* 0x000fe20003f05270 */
[----:B------:R-:W-:Y:S01]  /*2d30*/  BSSY.RELIABLE B2, `(.L_x_4) ;  /* 0x000000d000027945 */ /* 0x000fe20003800100 */
[----:B------:R-:W-:-:S11]  /*2d40*/  PLOP3.LUT P2, PT, P1, PT, PT, 0x8, 0x80 ;  /* 0x000000000080781c */ /* 0x000fd60000f4e170 */
[----:B------:R-:W-:Y:S05]  /*2d50*/  @P0 BRA `(.L_x_5) ;  /* 0x0000000000180947 */ /* 0x000fea0003800000 */
[----:B------:R-:W-:Y:S05]  /*2d60*/  @P1 BREAK.RELIABLE B2 ;  /* 0x0000000000021942 */ /* 0x000fea0003800100 */
[----:B------:R-:W-:Y:S05]  /*2d70*/  @P1 BREAK.RELIABLE B0 ;  /* 0x0000000000001942 */ /* 0x000fea0003800100 */
[----:B------:R-:W-:Y:S01]  /*2d80*/  PLOP3.LUT P0, PT, PT, PT, PT, 0x8, 0x80 ;  /* 0x000000000080781c */ /* 0x000fe20003f0e170 */
[----:B------:R-:W-:-:S12]  /*2d90*/  @P1 BRA `(.L_x_3) ;  /* 0x0000001000b01947 */ /* 0x000fd80003800000 */
[----:B------:R-:W-:Y:S01]  /*2da0*/  PLOP3.LUT P2, PT, PT, PT, PT, 0x8, 0x80 ;  /* 0x000000000080781c */ /* 0x000fe20003f4e170 */
[----:B------:R-:W-:-:S12]  /*2db0*/  IMAD.MOV.U32 R9, RZ, RZ, 0x4 ;  /* 0x00000004ff097424 */ /* 0x000fd800078e00ff */
.L_x_5:
[----:B------:R-:W-:Y:S05]  /*2dc0*/  @P2 BREAK.RELIABLE B2 ;  /* 0x0000000000022942 */ /* 0x000fea0003800100 */
[----:B------:R-:W-:Y:S05]  /*2dd0*/  @P2 BREAK.RELIABLE B0 ;  /* 0x0000000000002942 */ /* 0x000fea0003800100 */
[----:B------:R-:W-:Y:S01]  /*2de0*/  PLOP3.LUT P0, PT, PT, PT, PT, 0x8, 0x80 ;  /* 0x000000000080781c */ /* 0x000fe20003f0e170 */
[----:B------:R-:W-:-:S12]  /*2df0*/  @P2 BRA `(.L_x_3) ;  /* 0x0000001000982947 */ /* 0x000fd80003800000 */
[----:B------:R-:W-:Y:S05]  /*2e00*/  BSYNC.RELIABLE B2 ;  /* 0x0000000000027941 */ /* 0x000fea0003800100 */
.L_x_4:
[----:B------:R-:W-:-:S05]  /*2e10*/  IMAD R0, R9, 0x4, R24 ;  /* 0x0000000409007824 */ /* 0x000fca00078e0218 */
[----:B------:R-:W2:Y:S01]  /*2e20*/  LDL R2, [R0] ;  /* 0x0000000000027983 */ /* 0x000ea20000100800 */
[----:B------:R-:W-:Y:S02]  /*2e30*/  PLOP3.LUT P0, PT, PT, PT, PT, 0x8, 0x80 ;  /* 0x000000000080781c */ /* 0x000fe40003f0e170 */
[----:B--2---:R-:W-:-:S13]  /*2e40*/  ISETP.NE.AND P1, PT, R2, -0x1, PT ;  /* 0xffffffff0200780c */ /* 0x004fda0003f25270 */
[----:B------:R-:W-:Y:S05]  /*2e50*/  @P1 BREAK.RELIABLE B0 ;  /* 0x0000000000001942 */ /* 0x000fea0003800100 */
[----:B------:R-:W-:Y:S05]  /*2e60*/  @P1 BRA `(.L_x_3) ;  /* 0x00000010007c1947 */ /* 0x000fea0003800000 */
[----:B------:R0:W-:Y:S01]  /*2e70*/  STL [R0], R15 ;  /* 0x0000000f00007387 */ /* 0x0001e20000100800 */
[----:B------:R-:W-:Y:S05]  /*2e80*/  BRA `(.L_x_6) ;  /* 0x00000000001c7947 */ /* 0x000fea0003800000 */
.L_x_2:
[----:B------:R-:W-:-:S05]  /*2e90*/  IMAD.U32 R0, R0, 0x4, R1 ;  /* 0x0000000400007824 */ /* 0x000fca00078e0001 */
[----:B------:R-:W2:Y:S01]  /*2ea0*/  LDL R2, [R0+0x64] ;  /* 0x0000640000027983 */ /* 0x000ea20000100800 */
[----:B------:R-:W-:Y:S02]  /*2eb0*/  PLOP3.LUT P0, PT, PT, PT, PT, 0x8, 0x80 ;  /* 0x000000000080781c */ /* 0x000fe40003f0e170 */
[----:B--2---:R-:W-:-:S13]  /*2ec0*/  ISETP.NE.AND P1, PT, R2, -0x1, PT ;  /* 0xffffffff0200780c */ /* 0x004fda0003f25270 */
[----:B------:R-:W-:Y:S05]  /*2ed0*/  @P1 BREAK.RELIABLE B0 ;  /* 0x0000000000001942 */ /* 0x000fea0003800100 */
[----:B------:R-:W-:Y:S05]  /*2ee0*/  @P1 BRA `(.L_x_3) ;  /* 0x00000010005c1947 */ /* 0x000fea0003800000 */
[----:B------:R1:W-:Y:S02]  /*2ef0*/  STL [R0+0x64], R15 ;  /* 0x0000640f00007387 */ /* 0x0003e40000100800 */
.L_x_6:
[----:B------:R-:W-:Y:S05]  /*2f00*/  BSYNC.RELIABLE B0 ;  /* 0x0000000000007941 */ /* 0x000fea0003800100 */
.L_x_1:
[----:B------:R-:W2:Y:S01]  /*2f10*/  LDL R2, [R1+0x14] ;  /* 0x0000140001027983 */ /* 0x000ea20000100800 */
[----:B------:R-:W-:Y:S01]  /*2f20*/  BSSY.RELIABLE B2, `(.L_x_7) ;  /* 0x0000044000027945 */ /* 0x000fe20003800100 */
[----:B01----:R-:W-:Y:S01]  /*2f30*/  IMAD.MOV.U32 R0, RZ, RZ, RZ ;  /* 0x000000ffff007224 */ /* 0x003fe200078e00ff */
[----:B--2---:R-:W-:-:S13]  /*2f40*/  ISETP.GT.AND P0, PT, R2, 0x2, PT ;  /* 0x000000020200780c */ /* 0x004fda0003f04270 */
[----:B------:R-:W-:Y:S05]  /*2f50*/  @P0 BRA `(.L_x_8) ;  /* 0x0000000000e40947 */ /* 0x000fea0003800000 */
[----:B------:R-:W2:Y:S01]  /*2f60*/  LDL.64 R4, [R1+0x18] ;  /* 0x0000180001047983 */ /* 0x000ea20000100a00 */
[----:B------:R-:W-:Y:S01]  /*2f70*/  ISETP.NE.AND P1, PT, R2, 0x2, PT ;  /* 0x000000020200780c */ /* 0x000fe20003f25270 */
[----:B------:R-:W-:-:S03]  /*2f80*/  IMAD.MOV.U32 R0, RZ, RZ, 0x1 ;  /* 0x00000001ff007424 */ /* 0x000fc600078e00ff */
[----:B------:R-:W-:Y:S02]  /*2f90*/  SEL R9, R9, RZ, P1 ;  /* 0x000000ff09097207 */ /* 0x000fe40000800000 */
[----:B--2---:R-:W-:-:S13]  /*2fa0*/  ISETP.GT.AND P0, PT, R4, 0x2, PT ;  /* 0x000000020400780c */ /* 0x004fda0003f04270 */
[----:B------:R-:W-:Y:S05]  /*2fb0*/  @P0 BRA `(.L_x_8) ;  /* 0x0000000000cc0947 */ /* 0x000fea0003800000 */
[----:B------:R-:W-:Y:S02]  /*2fc0*/  ISETP.NE.AND P3, PT, R4, 0x2, PT ;  /* 0x000000020400780c */ /* 0x000fe40003f65270 */
[----:B------:R-:W-:Y:S02]  /*2fd0*/  PLOP3.LUT P0, PT, PT, PT, PT, 0x8, 0x80 ;  /* 0x000000000080781c */ /* 0x000fe40003f0e170 */
[----:B------:R-:W-:-:S13]  /*2fe0*/  PLOP3.LUT P2, P1, !P3, PT, !P1, 0x80, 0xc8 ;  /* 0x0000000000c8781c */ /* 0x000fda000594f090 */
        /* <DEDUP_REMOVED lines=35> */
.L_x_10:
[----:B------:R-:W-:Y:S05]  /*3220*/  @P2 BREAK.RELIABLE B3 ;  /* 0x0000000000032942 */ /* 0x000fea0003800100 */
[----:B------:R-:W-:Y:S05]  /*3230*/  @P2 BREAK.RELIABLE B2 ;  /* 0x0000000000022942 */ /* 0x000fea0003800100 */
[----:B------:R-:W-:Y:S01]  /*3240*/  PLOP3.LUT P0, PT, PT, PT, PT, 0x8, 0x80 ;  /* 0x000000000080781c */ /* 0x000fe20003f0e170 */
[----:B------:R-:W-:-:S12]  /*3250*/  @P2 BRA `(.L_x_3) ;  /* 0x0000000c00802947 */ /* 0x000fd80003800000 */
[----:B------:R-:W-:Y:S05]  /*3260*/  BSYNC.RELIABLE B3 ;  /* 0x0000000000037941 */ /* 0x000fea0003800100 */
.L_x_9:
        /* <DEDUP_REMOVED lines=8> */
.L_x_8:
[----:B------:R-:W-:-:S05]  /*32f0*/  IMAD.U32 R0, R0, 0x4, R1 ;  /* 0x0000000400007824 */ /* 0x000fca00078e0001 */
[----:B------:R-:W2:Y:S01]  /*3300*/  LDL R2, [R0+0x64] ;  /* 0x0000640000027983 */ /* 0x000ea20000100800 */
[----:B------:R-:W-:Y:S02]  /*3310*/  PLOP3.LUT P0, PT, PT, PT, PT, 0x8, 0x80 ;  /* 0x000000000080781c */ /* 0x000fe40003f0e170 */
[----:B--2---:R-:W-:-:S13]  /*3320*/  ISETP.NE.AND P1, PT, R2, -0x1, PT ;  /* 0xffffffff0200780c */ /* 0x004fda0003f25270 */
[----:B------:R-:W-:Y:S05]  /*3330*/  @P1 BREAK.RELIABLE B2 ;  /* 0x0000000000021942 */ /* 0x000fea0003800100 */
[----:B------:R-:W-:Y:S05]  /*3340*/  @P1 BRA `(.L_x_3) ;  /* 0x0000000c00441947 */ /* 0x000fea0003800000 */
[----:B------:R0:W-:Y:S02]  /*3350*/  STL [R0+0x64], R15 ;  /* 0x0000640f00007387 */ /* 0x0001e40000100800 */
.L_x_11:
[----:B------:R-:W-:Y:S05]  /*3360*/  BSYNC.RELIABLE B2 ;  /* 0x0000000000027941 */ /* 0x000fea0003800100 */
.L_x_7:
[----:B------:R-:W2:Y:S01]  /*3370*/  LDL.64 R2, [R1+0x28] ;  /* 0x0000280001027983 */ /* 0x000ea20000100a00 */
[----:B------:R-:W-:Y:S01]  /*3380*/  BSSY.RELIABLE B2, `(.L_x_12) ;  /* 0x0000044000027945 */ /* 0x000fe20003800100 */
[----:B01----:R-:W-:Y:S01]  /*3390*/  IMAD.MOV.U32 R0, RZ, RZ, RZ ;  /* 0x000000ffff007224 */ /* 0x003fe200078e00ff */
[----:B--2---:R-:W-:-:S13]  /*33a0*/  ISETP.GT.AND P0, PT, R2, 0x2, PT ;  /* 0x000000020200780c */ /* 0x004fda0003f04270 */
[----:B------:R-:W-:Y:S05]  /*33b0*/  @P0 BRA `(.L_x_13) ;  /* 0x0000000000e40947 */ /* 0x000fea0003800000 */
[----:B------:R-:W-:Y:S01]  /*33c0*/  ISETP.GT.AND P0, PT, R3, 0x2, PT ;  /* 0x000000020300780c */ /* 0x000fe20003f04270 */
[----:B------:R-:W-:Y:S01]  /*33d0*/  IMAD.MOV.U32 R0, RZ, RZ, 0x1 ;  /* 0x00000001ff007424 */ /* 0x000fe200078e00ff */
[----:B------:R-:W-:-:S04]  /*33e0*/  ISETP.NE.AND P1, PT, R2, 0x2, PT ;  /* 0x000000020200780c */ /* 0x000fc80003f25270 */
[----:B------:R-:W-:-:S07]  /*33f0*/  SEL R9, R9, RZ, P1 ;  /* 0x000000ff09097207 */ /* 0x000fce0000800000 */
[----:B------:R-:W-:Y:S05]  /*3400*/  @P0 BRA `(.L_x_13) ;  /* 0x0000000000d00947 */ /* 0x000fea0003800000 */
        /* <DEDUP_REMOVED lines=39> */
.L_x_15:
[----:B------:R-:W-:Y:S05]  /*3680*/  @P2 BREAK.RELIABLE B3 ;  /* 0x0000000000032942 */ /* 0x000fea0003800100 */
[----:B------:R-:W-:Y:S05]  /*3690*/  @P2 BREAK.RELIABLE B2 ;  /* 0x0000000000022942 */ /* 0x000fea0003800100 */
[----:B------:R-:W-:Y:S01]  /*36a0*/  PLOP3.LUT P0, PT, PT, PT, PT, 0x8, 0x80 ;  /* 0x000000000080781c */ /* 0x000fe20003f0e170 */
[----:B------:R-:W-:-:S12]  /*36b0*/  @P2 BRA `(.L_x_3) ;  /* 0x0000000800682947 */ /* 0x000fd80003800000 */
[----:B------:R-:W-:Y:S05]  /*36c0*/  BSYNC.RELIABLE B3 ;  /* 0x0000000000037941 */ /* 0x000fea0003800100 */
.L_x_14:
        /* <DEDUP_REMOVED lines=8> */
.L_x_13:
[----:B------:R-:W-:-:S05]  /*3750*/  IMAD.U32 R0, R0, 0x4, R1 ;  /* 0x0000000400007824 */ /* 0x000fca00078e0001 */
[----:B------:R-:W2:Y:S01]  /*3760*/  LDL R2, [R0+0x64] ;  /* 0x0000640000027983 */ /* 0x000ea20000100800 */
[----:B------:R-:W-:Y:S02]  /*3770*/  PLOP3.LUT P0, PT, PT, PT, PT, 0x8, 0x80 ;  /* 0x000000000080781c */ /* 0x000fe40003f0e170 */
[----:B--2---:R-:W-:-:S13]  /*3780*/  ISETP.NE.AND P1, PT, R2, -0x1, PT ;  /* 0xffffffff0200780c */ /* 0x004fda0003f25270 */
[----:B------:R-:W-:Y:S05]  /*3790*/  @P1 BREAK.RELIABLE B2 ;  /* 0x0000000000021942 */ /* 0x000fea0003800100 */
[----:B------:R-:W-:Y:S05]  /*37a0*/  @P1 BRA `(.L_x_3) ;  /* 0x00000008002c1947 */ /* 0x000fea0003800000 */
[----:B------:R1:W-:Y:S02]  /*37b0*/  STL [R0+0x64], R15 ;  /* 0x0000640f00007387 */ /* 0x0003e40000100800 */
.L_x_16:
[----:B------:R-:W-:Y:S05]  /*37c0*/  BSYNC.RELIABLE B2 ;  /* 0x0000000000027941 */ /* 0x000fea0003800100 */
.L_x_12:
        /* <DEDUP_REMOVED lines=49> */
.L_x_20:
[----:B------:R-:W-:Y:S05]  /*3ae0*/  @P2 BREAK.RELIABLE B3 ;  /* 0x0000000000032942 */ /* 0x000fea0003800100 */
[----:B------:R-:W-:Y:S05]  /*3af0*/  @P2 BREAK.RELIABLE B2 ;  /* 0x0000000000022942 */ /* 0x000fea0003800100 */
[----:B------:R-:W-:Y:S01]  /*3b00*/  PLOP3.LUT P0, PT, PT, PT, PT, 0x8, 0x80 ;  /* 0x000000000080781c */ /* 0x000fe20003f0e170 */
[----:B------:R-:W-:-:S12]  /*3b10*/  @P2 BRA `(.L_x_3) ;  /* 0x0000000400502947 */ /* 0x000fd80003800000 */
[----:B------:R-:W-:Y:S05]  /*3b20*/  BSYNC.RELIABLE B3 ;  /* 0x0000000000037941 */ /* 0x000fea0003800100 */
.L_x_19:
        /* <DEDUP_REMOVED lines=8> */
.L_x_18:
[----:B------:R-:W-:-:S05]  /*3bb0*/  IMAD.U32 R0, R0, 0x4, R1 ;  /* 0x0000000400007824 */ /* 0x000fca00078e0001 */
[----:B------:R-:W2:Y:S01]  /*3bc0*/  LDL R2, [R0+0x64] ;  /* 0x0000640000027983 */ /* 0x000ea20000100800 */
[----:B------:R-:W-:Y:S02]  /*3bd0*/  PLOP3.LUT P0, PT, PT, PT, PT, 0x8, 0x80 ;  /* 0x000000000080781c */ /* 0x000fe40003f0e170 */
[----:B--2---:R-:W-:-:S13]  /*3be0*/  ISETP.NE.AND P1, PT, R2, -0x1, PT ;  /* 0xffffffff0200780c */ /* 0x004fda0003f25270 */
[----:B------:R-:W-:Y:S05]  /*3bf0*/  @P1 BREAK.RELIABLE B2 ;  /* 0x0000000000021942 */ /* 0x000fea0003800100 */
[----:B------:R-:W-:Y:S05]  /*3c00*/  @P1 BRA `(.L_x_3) ;  /* 0x0000000400141947 */ /* 0x000fea0003800000 */
[----:B------:R1:W-:Y:S02]  /*3c10*/  STL [R0+0x64], R15 ;  /* 0x0000640f00007387 */ /* 0x0003e40000100800 */
.L_x_21:
[----:B------:R-:W-:Y:S05]  /*3c20*/  BSYNC.RELIABLE B2 ;  /* 0x0000000000027941 */ /* 0x000fea0003800100 */
.L_x_17:
[----:B------:R-:W2:Y:S01]  /*3c30*/  LDL.64 R2, [R1+0x50] ;  /* 0x0000500001027983 */ /* 0x000ea20000100a00 */
[----:B------:R-:W-:Y:S01]  /*3c40*/  BSSY.RELIABLE B2, `(.L_x_22) ;  /* 0x000003b000027945 */ /* 0x000fe20003800100 */
[----:B01----:R-:W-:Y:S01]  /*3c50*/  IMAD.MOV.U32 R0, RZ, RZ, RZ ;  /* 0x000000ffff007224 */ /* 0x003fe200078e00ff */
[----:B--2---:R-:W-:-:S13]  /*3c60*/  ISETP.GT.AND P0, PT, R2, 0x2, PT ;  /* 0x000000020200780c */ /* 0x004fda0003f04270 */
[----:B------:R-:W-:Y:S05]  /*3c70*/  @P0 BRA `(.L_x_23) ;  /* 0x0000000000dc0947 */ /* 0x000fea0003800000 */
[----:B------:R-:W-:Y:S01]  /*3c80*/  ISETP.GT.AND P0, PT, R3, 0x2, PT ;  /* 0x000000020300780c */ /* 0x000fe20003f04270 */
[----:B------:R-:W-:-:S12]  /*3c90*/  IMAD.MOV.U32 R0, RZ, RZ, 0x1 ;  /* 0x00000001ff007424 */ /* 0x000fd800078e00ff */
[----:B------:R-:W-:Y:S05]  /*3ca0*/  @P0 BRA `(.L_x_23) ;  /* 0x0000000000d00947 */ /* 0x000fea0003800000 */
[----:B------:R-:W-:Y:S02]  /*3cb0*/  ISETP.NE.AND P3, PT, R2, 0x2, PT ;  /* 0x000000020200780c */ /* 0x000fe40003f65270 */
[----:B------:R-:W-:Y:S02]  /*3cc0*/  ISETP.NE.AND P4, PT, R3, 0x2, PT ;  /* 0x000000020300780c */ /* 0x000fe40003f85270 */
[----:B------:R-:W-:Y:S02]  /*3cd0*/  SEL R9, R9, RZ, P3 ;  /* 0x000000ff09097207 */ /* 0x000fe40001800000 */
[----:B------:R-:W-:Y:S02]  /*3ce0*/  PLOP3.LUT P2, P1, !P4, PT, !P3, 0x80, 0xc8 ;  /* 0x0000000000c8781c */ /* 0x000fe4000614f0b0 */
[----:B------:R-:W-:Y:S02]  /*3cf0*/  PLOP3.LUT P0, PT, PT, PT, PT, 0x8, 0x80 ;  /* 0x000000000080781c */ /* 0x000fe40003f0e170 */
[----:B------:R-:W-:-:S09]  /*3d00*/  SEL R9, R9, 0x1, P4 ;  /* 0x0000000109097807 */ /* 0x000fd20002000000 */
[----:B------:R-:W-:Y:S05]  /*3d10*/  @P2 BREAK.RELIABLE B2 ;  /* 0x0000000000022942 */ /* 0x000fea0003800100 */
[----:B------:R-:W-:Y:S05]  /*3d20*/  @P2 BRA `(.L_x_3) ;  /* 0x0000000000cc2947 */ /* 0x000fea0003800000 */
[----:B------:R-:W2:Y:S01]  /*3d30*/  LDL.64 R2, [R1+0x58] ;  /* 0x0000580001027983 */ /* 0x000ea20000100a00 */
[----:B------:R-:W-:Y:S01]  /*3d40*/  IMAD.MOV.U32 R0, RZ, RZ, 0x2 ;  /* 0x00000002ff007424 */ /* 0x000fe200078e00ff */
[----:B--2---:R-:W-:-:S13]  /*3d50*/  ISETP.GT.AND P0, PT, R2, 0x2, PT ;  /* 0x000000020200780c */ /* 0x004fda0003f04270 */
[----:B------:R-:W-:Y:S05]  /*3d60*/  @P0 BRA `(.L_x_23) ;  /* 0x0000000000a00947 */ /* 0x000fea0003800000 */
[----:B------:R-:W-:Y:S02]  /*3d70*/  ISETP.NE.AND P3, PT, R2, 0x2, PT ;  /* 0x000000020200780c */ /* 0x000fe40003f65270 */
[----:B------:R-:W-:Y:S02]  /*3d80*/  PLOP3.LUT P0, PT, PT, PT, PT, 0x8, 0x80 ;  /* 0x000000000080781c */ /* 0x000fe40003f0e170 */
[----:B------:R-:W-:Y:S02]  /*3d90*/  PLOP3.LUT P2, P1, !P3, PT, P1, 0x80, 0xc8 ;  /* 0x0000000000c8781c */ /* 0x000fe4000594f010 */
[----:B------:R-:W-:-:S11]  /*3da0*/  SEL R2, R9, 0x2, P3 ;  /* 0x0000000209027807 */ /* 0x000fd60001800000 */
[----:B------:R-:W-:Y:S05]  /*3db0*/  @P2 BREAK.RELIABLE B2 ;  /* 0x0000000000022942 */ /* 0x000fea0003800100 */
[----:B------:R-:W-:Y:S05]  /*3dc0*/  @P2 BRA `(.L_x_3) ;  /* 0x0000000000a42947 */ /* 0x000fea0003800000 */
[----:B------:R-:W-:Y:S01]  /*3dd0*/  ISETP.GT.AND P0, PT, R3, 0x2, PT ;  /* 0x000000020300780c */ /* 0x000fe20003f04270 */
[----:B------:R-:W-:-:S12]  /*3de0*/  IMAD.MOV.U32 R0, RZ, RZ, 0x3 ;  /* 0x00000003ff007424 */ /* 0x000fd800078e00ff */
[----:B------:R-:W-:Y:S05]  /*3df0*/  @P0 BRA `(.L_x_23) ;  /* 0x00000000007c0947 */ /* 0x000fea0003800000 */
[----:B------:R-:W-:Y:S02]  /*3e00*/  ISETP.NE.AND P3, PT, R3, 0x2, PT ;  /* 0x000000020300780c */ /* 0x000fe40003f65270 */
[----:B------:R-:W-:Y:S02]  /*3e10*/  PLOP3.LUT P0, PT, PT, PT, PT, 0x8, 0x80 ;  /* 0x000000000080781c */ /* 0x000fe40003f0e170 */
[----:B------:R-:W-:Y:S02]  /*3e20*/  PLOP3.LUT P2, P1, !P3, PT, P1, 0x80, 0xc8 ;  /* 0x0000000000c8781c */ /* 0x000fe4000594f010 */
[----:B------:R-:W-:-:S11]  /*3e30*/  SEL R2, R2, 0x3, P3 ;  /* 0x0000000302027807 */ /* 0x000fd60001800000 */
[----:B------:R-:W-:Y:S05]  /*3e40*/  @P2 BREAK.RELIABLE B2 ;  /* 0x0000000000022942 */ /* 0x000fea0003800100 */
[----:B------:R-:W-:Y:S05]  /*3e50*/  @P2 BRA `(.L_x_3) ;  /* 0x0000000000802947 */ /* 0x000fea0003800000 */
[----:B------:R-:W2:Y:S01]  /*3e60*/  LDL R3, [R1+0x60] ;  /* 0x0000600001037983 */ /* 0x000ea20000100800 */
[----:B------:R-:W-:Y:S01]  /*3e70*/  IMAD.MOV.U32 R0, RZ, RZ, 0x4 ;  /* 0x00000004ff007424 */ /* 0x000fe200078e00ff */
[----:B--2---:R-:W-:-:S13]  /*3e80*/  ISETP.GT.AND P0, PT, R3, 0x2, PT ;  /* 0x000000020300780c */ /* 0x004fda0003f04270 */
[----:B------:R-:W-:Y:S05]  /*3e90*/  @!P0 BREAK.RELIABLE B2 ;  /* 0x0000000000028942 */ /* 0x000fea0003800100 */
[----:B------:R-:W-:Y:S05]  /*3ea0*/  @P0 BRA `(.L_x_23) ;  /* 0x0000000000500947 */ /* 0x000fea0003800000 */
[----:B------:R-:W-:Y:S01]  /*3eb0*/  ISETP.NE.AND P0, PT, R3, 0x2, PT ;  /* 0x000000020300780c */ /* 0x000fe20003f05270 */
[----:B------:R-:W-:Y:S01]  /*3ec0*/  BSSY.RELIABLE B3, `(.L_x_24) ;  /* 0x000000b000037945 */ /* 0x000fe20003800100 */
[----:B------:R-:W-:-:S11]  /*3ed0*/  PLOP3.LUT P2, PT, P1, PT, PT, 0x8, 0x80 ;  /* 0x000000000080781c */ /* 0x000fd60000f4e170 */
[----:B------:R-:W-:Y:S05]  /*3ee0*/  @P0 BRA `(.L_x_25) ;  /* 0x0000000000140947 */ /* 0x000fea0003800000 */
[----:B------:R-:W-:Y:S05]  /*3ef0*/  @P1 BREAK.RELIABLE B3 ;  /* 0x0000000000031942 */ /* 0x000fea0003800100 */
[----:B------:R-:W-:Y:S01]  /*3f00*/  PLOP3.LUT P0, PT, PT, PT, PT, 0x8, 0x80 ;  /* 0x000000000080781c */ /* 0x000fe20003f0e170 */
[----:B------:R-:W-:-:S12]  /*3f10*/  @P1 BRA `(.L_x_3) ;  /* 0x0000000000501947 */ /* 0x000fd80003800000 */
[----:B------:R-:W-:Y:S01]  /*3f20*/  PLOP3.LUT P2, PT, PT, PT, PT, 0x8, 0x80 ;  /* 0x000000000080781c */ /* 0x000fe20003f4e170 */
[----:B------:R-:W-:-:S12]  /*3f30*/  IMAD.MOV.U32 R2, RZ, RZ, 0x4 ;  /* 0x00000004ff027424 */ /* 0x000fd800078e00ff */
.L_x_25:
[----:B------:R-:W-:Y:S05]  /*3f40*/  @P2 BREAK.RELIABLE B3 ;  /* 0x0000000000032942 */ /* 0x000fea0003800100 */
[----:B------:R-:W-:Y:S01]  /*3f50*/  PLOP3.LUT P0, PT, PT, PT, PT, 0x8, 0x80 ;  /* 0x000000000080781c */ /* 0x000fe20003f0e170 */
[----:B------:R-:W-:-:S12]  /*3f60*/  @P2 BRA `(.L_x_3) ;  /* 0x00000000003c2947 */ /* 0x000fd80003800000 */
[----:B------:R-:W-:Y:S05]  /*3f70*/  BSYNC.RELIABLE B3 ;  /* 0x0000000000037941 */ /* 0x000fea0003800100 */
.L_x_24:
[----:B------:R-:W-:-:S05]  /*3f80*/  IMAD R2, R2, 0x4, R24 ;  /* 0x0000000402027824 */ /* 0x000fca00078e0218 */
[----:B------:R-:W2:Y:S02]  /*3f90*/  LDL R0, [R2] ;  /* 0x0000000002007983 */ /* 0x000ea40000100800 */
[----:B--2---:R-:W-:-:S04]  /*3fa0*/  ISETP.NE.AND P0, PT, R0, -0x1, PT ;  /* 0xffffffff0000780c */ /* 0x004fc80003f05270 */
[----:B------:R-:W-:Y:S02]  /*3fb0*/  SEL R3, R0, 0x1, P0 ;  /* 0x0000000100037807 */ /* 0x000fe40000000000 */
[----:B------:R-:W-:-:S03]  /*3fc0*/  PLOP3.LUT P0, PT, P0, PT, PT, 0x8, 0x80 ;  /* 0x000000000080781c */ /* 0x000fc6000070e170 */
[----:B------:R0:W-:Y:S01]  /*3fd0*/  STL [R2], R3 ;  /* 0x0000000302007387 */ /* 0x0001e20000100800 */
[----:B------:R-:W-:Y:S09]  /*3fe0*/  BRA `(.L_x_3) ;  /* 0x00000000001c7947 */ /* 0x000ff20003800000 */
.L_x_23:
[----:B------:R-:W-:Y:S05]  /*3ff0*/  BSYNC.RELIABLE B2 ;  /* 0x0000000000027941 */ /* 0x000fea0003800100 */
.L_x_22:
[----:B------:R-:W-:-:S05]  /*4000*/  IMAD.U32 R3, R0, 0x4, R1 ;  /* 0x0000000400037824 */ /* 0x000fca00078e0001 */
[----:B------:R-:W2:Y:S02]  /*4010*/  LDL R0, [R3+0x64] ;  /* 0x0000640003007983 */ /* 0x000ea40000100800 */
[----:B--2---:R-:W-:-:S04]  /*4020*/  ISETP.NE.AND P0, PT, R0, -0x1, PT ;  /* 0xffffffff0000780c */ /* 0x004fc80003f05270 */
[----:B------:R-:W-:Y:S02]  /*4030*/  SEL R0, R0, 0x1, P0 ;  /* 0x0000000100007807 */ /* 0x000fe40000000000 */
[----:B------:R-:W-:-:S03]  /*4040*/  PLOP3.LUT P0, PT, P0, PT, PT, 0x8, 0x80 ;  /* 0x000000000080781c */ /* 0x000fc6000070e170 */
[----:B------:R1:W-:Y:S10]  /*4050*/  STL [R3+0x64], R0 ;  /* 0x0000640003007387 */ /* 0x0003f40000100800 */
.L_x_3:
[----:B------:R-:W-:Y:S05]  /*4060*/  BSYNC.RECONVERGENT B1 ;  /* 0x0000000000017941 */ /* 0x000fea0003800200 */
.L_x_0:
[----:B------:R-:W-:Y:S05]  /*4070*/  WARPSYNC.ALL ;  /* 0x0000000000007948 */ /* 0x000fea0003800000 */
[----:B01----:R-:W2:Y:S01]  /*4080*/  LDG.E.64 R2, desc[UR6][R18.64] ;  /* 0x0000000612027981 */ /* 0x003ea2000c1e1b00 */
[----:B------:R-:W-:Y:S01]  /*4090*/  SEL R5, RZ, 0x1, !P0 ;  /* 0x00000001ff057807 */ /* 0x000fe20004000000 */
[----:B------:R-:W-:-:S04]  /*40a0*/  UIADD3 UR4, UPT, UPT, UR4, 0x1, URZ ;  /* 0x0000000104047890 */ /* 0x000fc8000fffe0ff */
[----:B------:R-:W-:Y:S01]  /*40b0*/  UISETP.NE.AND UP0, UPT, UR4, 0x186a0, UPT ;  /* 0x000186a00400788c */ /* 0x000fe2000bf05270 */
[----:B--2---:R-:W-:-:S05]  /*40c0*/  IADD3 R2, P0, PT, R2, R5, RZ ;  /* 0x0000000502027210 */ /* 0x004fca0007f1e0ff */
[----:B------:R-:W-:-:S05]  /*40d0*/  IMAD.X R3, RZ, RZ, R3, P0 ;  /* 0x000000ffff037224 */ /* 0x000fca00000e0603 */
[----:B------:R0:W-:Y:S01]  /*40e0*/  STG.E.64 desc[UR6][R18.64], R2 ;  /* 0x0000000212007986 */ /* 0x0001e2000c101b06 */
[----:B------:R-:W-:Y:S05]  /*40f0*/  BRA.U UP0, `(.L_x_26) ;  /* 0xffffffbd00f47547 */ /* 0x000fea000b83ffff */
[----:B------:R-:W-:Y:S05]  /*4100*/  EXIT ;  /* 0x000000000000794d */ /* 0x000fea0003800000 */
.L_x_27:
[----:B------:R-:W-:-:S00]  /*4110*/  BRA `(.L_x_27) ;  /* 0xfffffffc00fc7947 */ /* 0x000fc0000383ffff */
[----:B------:R-:W-:-:S00]  /*4120*/  NOP ;  /* 0x0000000000007918 */ /* 0x000fc00000000000 */
        /* <DEDUP_REMOVED lines=13> */
.L_x_38:


//--------------------- .text._Z12setup_kernelP17curandStateXORWOW --------------------------
	.section	.text._Z12setup_kernelP17curandStateXORWOW,"ax",@progbits
	.align	128
        .global         _Z12setup_kernelP17curandStateXORWOW
        .type           _Z12setup_kernelP17curandStateXORWOW,@function
        .size           _Z12setup_kernelP17curandStateXORWOW,(.L_x_39 - _Z12setup_kernelP17curandStateXORWOW)
        .other          _Z12setup_kernelP17curandStateXORWOW,@"STO_CUDA_ENTRY STV_DEFAULT"
_Z12setup_kernelP17curandStateXORWOW:
.text._Z12setup_kernelP17curandStateXORWOW:
[----:B------:R-:W-:Y:S01]  /*0000*/  LDC R1, c[0x0][0x37c] ;  /* 0x0000df00ff017b82 */ /* 0x000fe20000000800 */
[----:B------:R-:W0:Y:S01]  /*0010*/  S2R R13, SR_TID.X ;  /* 0x00000000000d7919 */ /* 0x000e220000002100 */
[----:B------:R-:W0:Y:S06]  /*0020*/  LDCU UR4, c[0x0][0x360] ;  /* 0x00006c00ff0477ac */ /* 0x000e2c0008000800 */
[----:B------:R-:W1:Y:S01]  /*0030*/  LDC.64 R6, c[0x0][0x380] ;  /* 0x0000e000ff067b82 */ /* 0x000e620000000a00 */
[----:B------:R-:W-:Y:S01]  /*0040*/  IMAD.MOV.U32 R3, RZ, RZ, -0x266e14b1 ;  /* 0xd991eb4fff037424 */ /* 0x000fe200078e00ff */
[----:B------:R-:W0:Y:S01]  /*0050*/  S2R R0, SR_CTAID.X ;  /* 0x0000000000007919 */ /* 0x000e220000002500 */
[----:B------:R-:W-:Y:S01]  /*0060*/  BSSY.RECONVERGENT B0, `(.L_x_28) ;  /* 0x00000e3000007945 */ /* 0x000fe20003800200 */
[----:B0-----:R-:W-:Y:S01]  /*0070*/  IMAD R13, R0, UR4, R13 ;  /* 0x00000004000d7c24 */ /* 0x001fe2000f8e020d */
[----:B------:R-:W0:Y:S03]  /*0080*/  LDCU.64 UR4, c[0x0][0x358] ;  /* 0x00006b00ff0477ac */ /* 0x000e260008000a00 */
[C---:B-1----:R-:W-:Y:S01]  /*0090*/  IMAD.WIDE R6, R13.reuse, 0x30, R6 ;  /* 0x000000300d067825 */ /* 0x042fe200078e0206 */
[----:B------:R-:W-:-:S02]  /*00a0*/  LOP3.LUT R0, R13, 0xaad26b49, RZ, 0x3c, !PT ;  /* 0xaad26b490d007812 */ /* 0x000fc400078e3cff */
[----:B------:R-:W-:-:S03]  /*00b0*/  ISETP.GT.AND P0, PT, R13, -0x1, PT ;  /* 0xffffffff0d00780c */ /* 0x000fc60003f04270 */
[----:B------:R-:W-:Y:S01]  /*00c0*/  IMAD R0, R0, 0x4182bed5, RZ ;  /* 0x4182bed500007824 */ /* 0x000fe200078e02ff */
[----:B------:R-:W-:Y:S02]  /*00d0*/  SEL R3, R3, 0x8bf16996, P0 ;  /* 0x8bf1699603037807 */ /* 0x000fe40000000000 */
[----:B------:R-:W-:Y:S01]  /*00e0*/  ISETP.NE.AND P0, PT, R13, RZ, PT ;  /* 0x000000ff0d00720c */ /* 0x000fe20003f05270 */
[C---:B------:R-:W-:Y:S01]  /*00f0*/  VIADD R5, R0.reuse, 0x75bcd15 ;  /* 0x075bcd1500057836 */ /* 0x040fe20000000000 */
[C---:B------:R-:W-:Y:S01]  /*0100*/  IADD3 R4, PT, PT, R3.reuse, 0x64f0c9, R0 ;  /* 0x0064f0c903047810 */ /* 0x040fe20007ffe000 */
[C---:B------:R-:W-:Y:S01]  /*0110*/  VIADD R11, R0.reuse, 0x583f19 ;  /* 0x00583f19000b7836 */ /* 0x040fe20000000000 */
[----:B------:R-:W-:Y:S01]  /*0120*/  LOP3.LUT R8, R0, 0x159a55e5, RZ, 0x3c, !PT ;  /* 0x159a55e500087812 */ /* 0x000fe200078e3cff */
[C---:B------:R-:W-:Y:S01]  /*0130*/  VIADD R9, R3.reuse, 0x1f123bb5 ;  /* 0x1f123bb503097836 */ /* 0x040fe20000000000 */
[----:B------:R-:W-:Y:S01]  /*0140*/  LOP3.LUT R10, R3, 0x5491333, RZ, 0x3c, !PT ;  /* 0x05491333030a7812 */ /* 0x000fe200078e3cff */
[----:B0-----:R0:W-:Y:S04]  /*0150*/  STG.E.64 desc[UR4][R6.64], R4 ;  /* 0x0000000406007986 */ /* 0x0011e8000c101b04 */
[----:B------:R0:W-:Y:S04]  /*0160*/  STG.E.64 desc[UR4][R6.64+0x8], R8 ;  /* 0x0000080806007986 */ /* 0x0001e8000c101b04 */
[----:B------:R0:W-:Y:S01]  /*0170*/  STG.E.64 desc[UR4][R6.64+0x10], R10 ;  /* 0x0000100a06007986 */ /* 0x0001e2000c101b04 */
[----:B------:R-:W-:Y:S05]  /*0180*/  @!P0 BRA `(.L_x_29) ;  /* 0x0000000c00408947 */ /* 0x000fea0003800000 */
[----:B------:R-:W-:Y:S01]  /*0190*/  SHF.R.S32.HI R0, RZ, 0x1f, R13 ;  /* 0x0000001fff007819 */ /* 0x000fe2000001140d */
[----:B------:R-:W-:-:S07]  /*01a0*/  IMAD.MOV.U32 R12, RZ, RZ, RZ ;  /* 0x000000ffff0c7224 */ /* 0x000fce00078e00ff */
.L_x_35:
[----:B-1----:R-:W-:Y:S01]  /*01b0*/  LOP3.LUT R2, R13, 0x3, RZ, 0xc0, !PT ;  /* 0x000000030d027812 */ /* 0x002fe200078ec0ff */
[----:B------:R-:W-:Y:S03]  /*01c0*/  BSSY.RECONVERGENT B1, `(.L_x_30) ;  /* 0x00000c6000017945 */ /* 0x000fe60003800200 */
[----:B------:R-:W-:-:S04]  /*01d0*/  ISETP.NE.U32.AND P0, PT, R2, RZ, PT ;  /* 0x000000ff0200720c */ /* 0x000fc80003f05070 */
[----:B------:R-:W-:-:S13]  /*01e0*/  ISETP.NE.AND.EX P0, PT, RZ, RZ, PT, P0 ;  /* 0x000000ffff00720c */ /* 0x000fda0003f05300 */
[----:B------:R-:W-:Y:S05]  /*01f0*/  @!P0 BRA `(.L_x_31) ;  /* 0x0000000c00088947 */ /* 0x000fea0003800000 */
[----:B0-----:R-:W0:Y:S01]  /*0200*/  LDC.64 R8, c[0x4][RZ] ;  /* 0x01000000ff087b82 */ /* 0x001e220000000a00 */
[----:B------:R-:W-:Y:S02]  /*0210*/  IMAD.MOV.U32 R14, RZ, RZ, RZ ;  /* 0x000000ffff0e7224 */ /* 0x000fe400078e00ff */
[----:B0-----:R-:W-:-:S07]  /*0220*/  IMAD.WIDE.U32 R8, R12, 0xc80, R8 ;  /* 0x00000c800c087825 */ /* 0x001fce00078e0008 */
.L_x_34:
[----:B-1----:R-:W-:Y:S01]  /*0230*/  IMAD.MOV.U32 R15, RZ, RZ, RZ ;  /* 0x000000ffff0f7224 */ /* 0x002fe200078e00ff */
[----:B------:R-:W-:Y:S01]  /*0240*/  CS2R R2, SRZ ;  /* 0x0000000000027805 */ /* 0x000fe2000001ff00 */
[----:B------:R-:W-:Y:S01]  /*0250*/  IMAD.MOV.U32 R17, RZ, RZ, RZ ;  /* 0x000000ffff117224 */ /* 0x000fe200078e00ff */
[----:B------:R-:W-:-:S07]  /*0260*/  CS2R R4, SRZ ;  /* 0x0000000000047805 */ /* 0x000fce000001ff00 */
.L_x_33:
[----:B------:R-:W-:-:S05]  /*0270*/  IMAD.WIDE.U32 R10, R17, 0x4, R6 ;  /* 0x00000004110a7825 */ /* 0x000fca00078e0006 */
[----:B------:R0:W5:Y:S01]  /*0280*/  LDG.E R16, desc[UR4][R10.64+0x4] ;  /* 0x000004040a107981 */ /* 0x000162000c1e1900 */
[----:B------:R-:W-:-:S07]  /*0290*/  IMAD.MOV.U32 R19, RZ, RZ, RZ ;  /* 0x000000ffff137224 */ /* 0x000fce00078e00ff */
.L_x_32:
[----:B-----5:R-:W-:Y:S01]  /*02a0*/  SHF.R.U32.HI R24, RZ, R19, R16 ;  /* 0x00000013ff187219 */ /* 0x020fe20000011610 */
[----:B0-----:R-:W-:-:S03]  /*02b0*/  IMAD.SHL.U32 R10, R17, 0x20, RZ ;  /* 0x00000020110a7824 */ /* 0x001fc600078e00ff */
[----:B------:R-:W-:Y:S01]  /*02c0*/  LOP3.LUT R11, R24, 0x1, RZ, 0xc0, !PT ;  /* 0x00000001180b7812 */ /* 0x000fe200078ec0ff */
[----:B------:R-:W-:-:S03]  /*02d0*/  IMAD.IADD R10, R10, 0x1, R19 ;  /* 0x000000010a0a7824 */ /* 0x000fc600078e0213 */
[----:B------:R-:W-:Y:S01]  /*02e0*/  ISETP.NE.U32.AND P0, PT, R11, 0x1, PT ;  /* 0x000000010b00780c */ /* 0x000fe20003f05070 */
[----:B------:R-:W-:-:S03]  /*02f0*/  IMAD R11, R10, 0x5, RZ ;  /* 0x000000050a0b7824 */ /* 0x000fc600078e02ff */
[----:B------:R-:W-:Y:S01]  /*0300*/  R2P PR, R24, 0x7e ;  /* 0x0000007e18007804 */ /* 0x000fe20000000000 */
[----:B------:R-:W-:-:S08]  /*0310*/  IMAD.WIDE.U32 R10, R11, 0x4, R8 ;  /* 0x000000040b0a7825 */ /* 0x000fd000078e0008 */
[----:B------:R-:W2:Y:S04]  /*0320*/  @!P0 LDG.E R18, desc[UR4][R10.64] ;  /* 0x000000040a128981 */ /* 0x000ea8000c1e1900 */
[----:B------:R-:W3:Y:S04]  /*0330*/  @!P0 LDG.E R20, desc[UR4][R10.64+0x10] ;  /* 0x000010040a148981 */ /* 0x000ee8000c1e1900 */
[----:B------:R-:W4:Y:S04]  /*0340*/  @P1 LDG.E R22, desc[UR4][R10.64+0x14] ;  /* 0x000014040a161981 */ /* 0x000f28000c1e1900 */
[----:B------:R-:W4:Y:S04]  /*0350*/  @P2 LDG.E R26, desc[UR4][R10.64+0x28] ;  /* 0x000028040a1a2981 */ /* 0x000f28000c1e1900 */
[----:B------:R-:W4:Y:S04]  /*0360*/  @!P0 LDG.E R21, desc[UR4][R10.64+0x4] ;  /* 0x000004040a158981 */ /* 0x000f28000c1e1900 */
[----:B------:R-:W4:Y:S04]  /*0370*/  @!P0 LDG.E R23, desc[UR4][R10.64+0xc] ;  /* 0x00000c040a178981 */ /* 0x000f28000c1e1900 */
[----:B------:R-:W4:Y:S04]  /*0380*/  @P1 LDG.E R25, desc[UR4][R10.64+0x18] ;  /* 0x000018040a191981 */ /* 0x000f28000c1e1900 */
[----:B------:R-:W4:Y:S04]  /*0390*/  @P3 LDG.E R28, desc[UR4][R10.64+0x3c] ;  /* 0x00003c040a1c3981 */ /* 0x000f28000c1e1900 */
[----:B------:R-:W4:Y:S01]  /*03a0*/  @P6 LDG.E R27, desc[UR4][R10.64+0x7c] ;  /* 0x00007c040a1b6981 */ /* 0x000f22000c1e1900 */
[----:B--2---:R-:W-:-:S03]  /*03b0*/  @!P0 LOP3.LUT R15, R15, R18, RZ, 0x3c, !PT ;  /* 0x000000120f0f8212 */ /* 0x004fc600078e3cff */
[----:B------:R-:W2:Y:S01]  /*03c0*/  @!P0 LDG.E R18, desc[UR4][R10.64+0x8] ;  /* 0x000008040a128981 */ /* 0x000ea2000c1e1900 */
[----:B---3--:R-:W-:-:S03]  /*03d0*/  @!P0 LOP3.LUT R3, R3, R20, RZ, 0x3c, !PT ;  /* 0x0000001403038212 */ /* 0x008fc600078e3cff */
[----:B------:R-:W3:Y:S01]  /*03e0*/  @P1 LDG.E R20, desc[UR4][R10.64+0x24] ;  /* 0x000024040a141981 */ /* 0x000ee2000c1e1900 */
[----:B----4-:R-:W-:-:S03]  /*03f0*/  @P1 LOP3.LUT R15, R15, R22, RZ, 0x3c, !PT ;  /* 0x000000160f0f1212 */ /* 0x010fc600078e3cff */
[----:B------:R-:W4:Y:S01]  /*0400*/  @P2 LDG.E R22, desc[UR4][R10.64+0x38] ;  /* 0x000038040a162981 */ /* 0x000f22000c1e1900 */
[----:B------:R-:W-:-:S03]  /*0410*/  @P2 LOP3.LUT R15, R15, R26, RZ, 0x3c, !PT ;  /* 0x0000001a0f0f2212 */ /* 0x000fc600078e3cff */
[----:B------:R-:W4:Y:S01]  /*0420*/  @P4 LDG.E R26, desc[UR4][R10.64+0x50] ;  /* 0x000050040a1a4981 */ /* 0x000f22000c1e1900 */
[----:B------:R-:W-:-:S03]  /*0430*/  @!P0 LOP3.LUT R4, R4, R21, RZ, 0x3c, !PT ;  /* 0x0000001504048212 */ /* 0x000fc600078e3cff */
[----:B------:R-:W4:Y:S01]  /*0440*/  @P1 LDG.E R21, desc[UR4][R10.64+0x20] ;  /* 0x000020040a151981 */ /* 0x000f22000c1e1900 */
[----:B------:R-:W-:-:S03]  /*0450*/  @!P0 LOP3.LUT R2, R2, R23, RZ, 0x3c, !PT ;  /* 0x0000001702028212 */ /* 0x000fc600078e3cff */
[----:B------:R-:W4:Y:S01]  /*0460*/  @P2 LDG.E R23, desc[UR4][R10.64+0x2c] ;  /* 0x00002c040a172981 */ /* 0x000f22000c1e1900 */
[----:B------:R-:W-:-:S03]  /*0470*/  @P1 LOP3.LUT R4, R4, R25, RZ, 0x3c, !PT ;  /* 0x0000001904041212 */ /* 0x000fc600078e3cff */
[----:B------:R-:W4:Y:S01]  /*0480*/  @P2 LDG.E R25, desc[UR4][R10.64+0x34] ;  /* 0x000034040a192981 */ /* 0x000f22000c1e1900 */
[----:B--2---:R-:W-:-:S03]  /*0490*/  @!P0 LOP3.LUT R5, R5, R18, RZ, 0x3c, !PT ;  /* 0x0000001205058212 */ /* 0x004fc600078e3cff */
[----:B------:R-:W2:Y:S01]  /*04a0*/  @P1 LDG.E R18, desc[UR4][R10.64+0x1c] ;  /* 0x00001c040a121981 */ /* 0x000ea2000c1e1900 */
[----:B---3--:R-:W-:-:S03]  /*04b0*/  @P1 LOP3.LUT R3, R3, R20, RZ, 0x3c, !PT ;  /* 0x0000001403031212 */ /* 0x008fc600078e3cff */
[----:B------:R-:W3:Y:S01]  /*04c0*/  @P2 LDG.E R20, desc[UR4][R10.64+0x30] ;  /* 0x000030040a142981 */ /* 0x000ee2000c1e1900 */
[----:B----4-:R-:W-:-:S03]  /*04d0*/  @P2 LOP3.LUT R3, R3, R22, RZ, 0x3c, !PT ;  /* 0x0000001603032212 */ /* 0x010fc600078e3cff */
[----:B------:R-:W4:Y:S01]  /*04e0*/  @P3 LDG.E R22, desc[UR4][R10.64+0x4c] ;  /* 0x00004c040a163981 */ /* 0x000f22000c1e1900 */
[----:B------:R-:W-:-:S04]  /*04f0*/  @P3 LOP3.LUT R15, R15, R28, RZ, 0x3c, !PT ;  /* 0x0000001c0f0f3212 */ /* 0x000fc800078e3cff */
[----:B------:R-:W-:Y:S02]  /*0500*/  @P4 LOP3.LUT R15, R15, R26, RZ, 0x3c, !PT ;  /* 0x0000001a0f0f4212 */ /* 0x000fe400078e3cff */
[----:B------:R-:W-:Y:S01]  /*0510*/  @P1 LOP3.LUT R2, R2, R21, RZ, 0x3c, !PT ;  /* 0x0000001502021212 */ /* 0x000fe200078e3cff */
[----:B------:R-:W4:Y:S04]  /*0520*/  @P5 LDG.E R26, desc[UR4][R10.64+0x64] ;  /* 0x000064040a1a5981 */ /* 0x000f28000c1e1900 */
[----:B------:R-:W4:Y:S01]  /*0530*/  @P3 LDG.E R21, desc[UR4][R10.64+0x40] ;  /* 0x000040040a153981 */ /* 0x000f22000c1e1900 */
[----:B------:R-:W-:Y:S02]  /*0540*/  @P2 LOP3.LUT R4, R4, R23, RZ, 0x3c, !PT ;  /* 0x0000001704042212 */ /* 0x000fe400078e3cff */
[----:B------:R-:W-:Y:S01]  /*0550*/  @P2 LOP3.LUT R2, R2, R25, RZ, 0x3c, !PT ;  /* 0x0000001902022212 */ /* 0x000fe200078e3cff */
[----:B------:R-:W4:Y:S04]  /*0560*/  @P3 LDG.E R23, desc[UR4][R10.64+0x48] ;  /* 0x000048040a173981 */ /* 0x000f28000c1e1900 */
[----:B------:R-:W4:Y:S01]  /*0570*/  @P4 LDG.E R25, desc[UR4][R10.64+0x54] ;  /* 0x000054040a194981 */ /* 0x000f22000c1e1900 */
[----:B--2---:R-:W-:-:S03]  /*0580*/  @P1 LOP3.LUT R5, R5, R18, RZ, 0x3c, !PT ;  /* 0x0000001205051212 */ /* 0x004fc600078e3cff */
[----:B------:R-:W2:Y:S01]  /*0590*/  @P3 LDG.E R18, desc[UR4][R10.64+0x44] ;  /* 0x000044040a123981 */ /* 0x000ea2000c1e1900 */
[----:B---3--:R-:W-:-:S03]  /*05a0*/  @P2 LOP3.LUT R5, R5, R20, RZ, 0x3c, !PT ;  /* 0x0000001405052212 */ /* 0x008fc600078e3cff */
[----:B------:R-:W3:Y:S01]  /*05b0*/  @P4 LDG.E R20, desc[UR4][R10.64+0x58] ;  /* 0x000058040a144981 */ /* 0x000ee2000c1e1900 */
[----:B----4-:R-:W-:-:S03]  /*05c0*/  @P3 LOP3.LUT R3, R3, R22, RZ, 0x3c, !PT ;  /* 0x0000001603033212 */ /* 0x010fc600078e3cff */
[----:B------:R-:W4:Y:S01]  /*05d0*/  @P4 LDG.E R22, desc[UR4][R10.64+0x60] ;  /* 0x000060040a164981 */ /* 0x000f22000c1e1900 */
[----:B------:R-:W-:Y:S02]  /*05e0*/  LOP3.LUT P0, RZ, R24, 0x80, RZ, 0xc0, !PT ;  /* 0x0000008018ff7812 */ /* 0x000fe4000780c0ff */
[----:B------:R-:W-:Y:S02]  /*05f0*/  @P5 LOP3.LUT R15, R15, R26, RZ, 0x3c, !PT ;  /* 0x0000001a0f0f5212 */ /* 0x000fe400078e3cff */
[----:B------:R-:W4:Y:S01]  /*0600*/  @P6 LDG.E R26, desc[UR4][R10.64+0x78] ;  /* 0x000078040a1a6981 */ /* 0x000f22000c1e1900 */
[----:B------:R-:W-:-:S03]  /*0610*/  @P3 LOP3.LUT R4, R4, R21, RZ, 0x3c, !PT ;  /* 0x0000001504043212 */ /* 0x000fc600078e3cff */
[----:B------:R-:W4:Y:S01]  /*0620*/  @P4 LDG.E R21, desc[UR4][R10.64+0x5c] ;  /* 0x00005c040a154981 */ /* 0x000f22000c1e1900 */
[----:B------:R-:W-:-:S03]  /*0630*/  @P3 LOP3.LUT R2, R2, R23, RZ, 0x3c, !PT ;  /* 0x0000001702023212 */ /* 0x000fc600078e3cff */
[----:B------:R-:W4:Y:S01]  /*0640*/  @P5 LDG.E R23, desc[UR4][R10.64+0x68] ;  /* 0x000068040a175981 */ /* 0x000f22000c1e1900 */
[----:B------:R-:W-:-:S03]  /*0650*/  @P4 LOP3.LUT R4, R4, R25, RZ, 0x3c, !PT ;  /* 0x0000001904044212 */ /* 0x000fc600078e3cff */
[----:B------:R-:W4:Y:S01]  /*0660*/  @P5 LDG.E R25, desc[UR4][R10.64+0x70] ;  /* 0x000070040a195981 */ /* 0x000f22000c1e1900 */
[----:B--2---:R-:W-:-:S03]  /*0670*/  @P3 LOP3.LUT R5, R5, R18, RZ, 0x3c, !PT ;  /* 0x0000001205053212 */ /* 0x004fc600078e3cff */
[----:B------:R-:W2:Y:S01]  /*0680*/  @P5 LDG.E R18, desc[UR4][R10.64+0x6c] ;  /* 0x00006c040a125981 */ /* 0x000ea2000c1e1900 */
[----:B---3--:R-:W-:-:S03]  /*0690*/  @P4 LOP3.LUT R5, R5, R20, RZ, 0x3c, !PT ;  /* 0x0000001405054212 */ /* 0x008fc600078e3cff */
[----:B------:R-:W3:Y:S01]  /*06a0*/  @P5 LDG.E R20, desc[UR4][R10.64+0x74] ;  /* 0x000074040a145981 */ /* 0x000ee2000c1e1900 */
[----:B----4-:R-:W-:-:S03]  /*06b0*/  @P4 LOP3.LUT R3, R3, R22, RZ, 0x3c, !PT ;  /* 0x0000001603034212 */ /* 0x010fc600078e3cff */
[----:B------:R-:W4:Y:S01]  /*06c0*/  @P0 LDG.E R22, desc[UR4][R10.64+0x8c] ;  /* 0x00008c040a160981 */ /* 0x000f22000c1e1900 */
[----:B------:R-:W-:-:S03]  /*06d0*/  @P6 LOP3.LUT R15, R15, R26, RZ, 0x3c, !PT ;  /* 0x0000001a0f0f6212 */ /* 0x000fc600078e3cff */
        /* <DEDUP_REMOVED lines=13> */
[----:B------:R-:W-:Y:S02]  /*07b0*/  @P6 LOP3.LUT R4, R4, R27, RZ, 0x3c, !PT ;  /* 0x0000001b04046212 */ /* 0x000fe400078e3cff */
[----:B------:R-:W-:Y:S02]  /*07c0*/  @P6 LOP3.LUT R2, R2, R21, RZ, 0x3c, !PT ;  /* 0x0000001502026212 */ /* 0x000fe400078e3cff */
[----:B------:R-:W-:Y:S02]  /*07d0*/  @P0 LOP3.LUT R4, R4, R23, RZ, 0x3c, !PT ;  /* 0x0000001704040212 */ /* 0x000fe400078e3cff */
[----:B------:R-:W-:Y:S02]  /*07e0*/  @P0 LOP3.LUT R2, R2, R25, RZ, 0x3c, !PT ;  /* 0x0000001902020212 */ /* 0x000fe400078e3cff */
[----:B--2---:R-:W-:Y:S02]  /*07f0*/  @P6 LOP3.LUT R5, R5, R18, RZ, 0x3c, !PT ;  /* 0x0000001205056212 */ /* 0x004fe400078e3cff */
[----:B---3--:R-:W-:-:S02]  /*0800*/  @P6 LOP3.LUT R3, R3, R20, RZ, 0x3c, !PT ;  /* 0x0000001403036212 */ /* 0x008fc400078e3cff */
[----:B----4-:R-:W-:Y:S02]  /*0810*/  @P0 LOP3.LUT R5, R5, R22, RZ, 0x3c, !PT ;  /* 0x0000001605050212 */ /* 0x010fe400078e3cff */
[----:B------:R-:W-:Y:S02]  /*0820*/  @P0 LOP3.LUT R3, R3, R26, RZ, 0x3c, !PT ;  /* 0x0000001a03030212 */ /* 0x000fe400078e3cff */
[----:B------:R-:W-:-:S13]  /*0830*/  R2P PR, R24.B1, 0x7f ;  /* 0x0000007f18007804 */ /* 0x000fda0000001000 */
[----:B------:R-:W2:Y:S04]  /*0840*/  @P0 LDG.E R18, desc[UR4][R10.64+0xa0] ;  /* 0x0000a0040a120981 */ /* 0x000ea8000c1e1900 */
[----:B------:R-:W3:Y:S04]  /*0850*/  @P1 LDG.E R22, desc[UR4][R10.64+0xb4] ;  /* 0x0000b4040a161981 */ /* 0x000ee8000c1e1900 */
[----:B------:R-:W4:Y:S04]  /*0860*/  @P2 LDG.E R26, desc[UR4][R10.64+0xc8] ;  /* 0x0000c8040a1a2981 */ /* 0x000f28000c1e1900 */
[----:B------:R-:W4:Y:S04]  /*0870*/  @P3 LDG.E R28, desc[UR4][R10.64+0xdc] ;  /* 0x0000dc040a1c3981 */ /* 0x000f28000c1e1900 */
[----:B------:R-:W4:Y:S04]  /*0880*/  @P0 LDG.E R23, desc[UR4][R10.64+0xa4] ;  /* 0x0000a4040a170981 */ /* 0x000f28000c1e1900 */
[----:B------:R-:W4:Y:S04]  /*0890*/  @P0 LDG.E R20, desc[UR4][R10.64+0xa8] ;  /* 0x0000a8040a140981 */ /* 0x000f28000c1e1900 */
[----:B------:R-:W4:Y:S04]  /*08a0*/  @P4 LDG.E R25, desc[UR4][R10.64+0xf0] ;  /* 0x0000f0040a194981 */ /* 0x000f28000c1e1900 */
        /* <DEDUP_REMOVED lines=21> */
[----:B------:R-:W-:Y:S02]  /*0a00*/  LOP3.LUT P0, RZ, R24, 0x8000, RZ, 0xc0, !PT ;  /* 0x0000800018ff7812 */ /* 0x000fe4000780c0ff */
[----:B----4-:R-:W-:Y:S01]  /*0a10*/  @P5 LOP3.LUT R15, R15, R26, RZ, 0x3c, !PT ;  /* 0x0000001a0f0f5212 */ /* 0x010fe200078e3cff */
[----:B------:R-:W4:Y:S04]  /*0a20*/  @P3 LDG.E R24, desc[UR4][R10.64+0xe4] ;  /* 0x0000e4040a183981 */ /* 0x000f28000c1e1900 */
[----:B------:R-:W2:Y:S01]  /*0a30*/  @P6 LDG.E R26, desc[UR4][R10.64+0x118] ;  /* 0x000118040a1a6981 */ /* 0x000ea2000c1e1900 */
        /* <DEDUP_REMOVED lines=8> */
[----:B---3--:R-:W-:-:S03]  /*0ac0*/  @P2 LOP3.LUT R3, R3, R22, RZ, 0x3c, !PT ;  /* 0x0000001603032212 */ /* 0x008fc600078e3cff */
[----:B------:R-:W3:Y:S01]  /*0ad0*/  @P4 LDG.E R22, desc[UR4][R10.64+0x100] ;  /* 0x000100040a164981 */ /* 0x000ee2000c1e1900 */
[----:B--2---:R-:W-:-:S03]  /*0ae0*/  @P6 LOP3.LUT R15, R15, R26, RZ, 0x3c, !PT ;  /* 0x0000001a0f0f6212 */ /* 0x004fc600078e3cff */
[----:B------:R-:W2:Y:S01]  /*0af0*/  @P0 LDG.E R26, desc[UR4][R10.64+0x12c] ;  /* 0x00012c040a1a0981 */ /* 0x000ea2000c1e1900 */
[----:B----4-:R-:W-:-:S03]  /*0b00*/  @P2 LOP3.LUT R2, R2, R23, RZ, 0x3c, !PT ;  /* 0x0000001702022212 */ /* 0x010fc600078e3cff */
[----:B------:R-:W4:Y:S01]  /*0b10*/  @P4 LDG.E R23, desc[UR4][R10.64+0xfc] ;  /* 0x0000fc040a174981 */ /* 0x000f22000c1e1900 */
[----:B------:R-:W-:-:S03]  /*0b20*/  @P2 LOP3.LUT R5, R5, R20, RZ, 0x3c, !PT ;  /* 0x0000001405052212 */ /* 0x000fc600078e3cff */
[----:B------:R-:W4:Y:S01]  /*0b30*/  @P4 LDG.E R20, desc[UR4][R10.64+0xf8] ;  /* 0x0000f8040a144981 */ /* 0x000f22000c1e1900 */
[----:B------:R-:W-:Y:S02]  /*0b40*/  @P3 LOP3.LUT R2, R2, R27, RZ, 0x3c, !PT ;  /* 0x0000001b02023212 */ /* 0x000fe400078e3cff */
[----:B------:R-:W-:Y:S01]  /*0b50*/  @P3 LOP3.LUT R4, R4, R25, RZ, 0x3c, !PT ;  /* 0x0000001904043212 */ /* 0x000fe200078e3cff */
[----:B------:R-:W4:Y:S01]  /*0b60*/  @P5 LDG.E R27, desc[UR4][R10.64+0x110] ;  /* 0x000110040a1b5981 */ /* 0x000f22000c1e1900 */
[----:B------:R-:W-:-:S03]  /*0b70*/  @P3 LOP3.LUT R5, R5, R24, RZ, 0x3c, !PT ;  /* 0x0000001805053212 */ /* 0x000fc600078e3cff */
[----:B------:R-:W4:Y:S04]  /*0b80*/  @P5 LDG.E R25, desc[UR4][R10.64+0x108] ;  /* 0x000108040a195981 */ /* 0x000f28000c1e1900 */
        /* <DEDUP_REMOVED lines=19> */
[----:B------:R-:W-:-:S05]  /*0cc0*/  VIADD R19, R19, 0x10 ;  /* 0x0000001013137836 */ /* 0x000fca0000000000 */
[----:B------:R-:W-:Y:S02]  /*0cd0*/  ISETP.NE.AND P1, PT, R19, 0x20, PT ;  /* 0x000000201300780c */ /* 0x000fe40003f25270 */
[----:B------:R-:W-:Y:S02]  /*0ce0*/  @P5 LOP3.LUT R3, R3, R18, RZ, 0x3c, !PT ;  /* 0x0000001203035212 */ /* 0x000fe400078e3cff */
[----:B------:R-:W-:Y:S02]  /*0cf0*/  @P6 LOP3.LUT R4, R4, R21, RZ, 0x3c, !PT ;  /* 0x0000001504046212 */ /* 0x000fe400078e3cff */
[----:B---3--:R-:W-:-:S04]  /*0d00*/  @P6 LOP3.LUT R3, R3, R22, RZ, 0x3c, !PT ;  /* 0x0000001603036212 */ /* 0x008fc800078e3cff */
[----:B--2---:R-:W-:Y:S02]  /*0d10*/  @P0 LOP3.LUT R3, R3, R26, RZ, 0x3c, !PT ;  /* 0x0000001a03030212 */ /* 0x004fe400078e3cff */
[----:B----4-:R-:W-:Y:S02]  /*0d20*/  @P6 LOP3.LUT R2, R2, R23, RZ, 0x3c, !PT ;  /* 0x0000001702026212 */ /* 0x010fe400078e3cff */
[----:B------:R-:W-:Y:S02]  /*0d30*/  @P6 LOP3.LUT R5, R5, R20, RZ, 0x3c, !PT ;  /* 0x0000001405056212 */ /* 0x000fe400078e3cff */
[----:B------:R-:W-:Y:S02]  /*0d40*/  @P0 LOP3.LUT R2, R2, R27, RZ, 0x3c, !PT ;  /* 0x0000001b02020212 */ /* 0x000fe400078e3cff */
[----:B------:R-:W-:Y:S02]  /*0d50*/  @P0 LOP3.LUT R4, R4, R25, RZ, 0x3c, !PT ;  /* 0x0000001904040212 */ /* 0x000fe400078e3cff */
[----:B------:R-:W-:Y:S01]  /*0d60*/  @P0 LOP3.LUT R5, R5, R24, RZ, 0x3c, !PT ;  /* 0x0000001805050212 */ /* 0x000fe200078e3cff */
[----:B------:R-:W-:Y:S06]  /*0d70*/  @P1 BRA `(.L_x_32) ;  /* 0xfffffff400481947 */ /* 0x000fec000383ffff */
[----:B------:R-:W-:-:S05]  /*0d80*/  VIADD R17, R17, 0x1 ;  /* 0x0000000111117836 */ /* 0x000fca0000000000 */
[----:B------:R-:W-:-:S13]  /*0d90*/  ISETP.NE.AND P0, PT, R17, 0x5, PT ;  /* 0x000000051100780c */ /* 0x000fda0003f05270 */
[----:B------:R-:W-:Y:S05]  /*0da0*/  @P0 BRA `(.L_x_33) ;  /* 0xfffffff400300947 */ /* 0x000fea000383ffff */
[----:B------:R1:W-:Y:S01]  /*0db0*/  STG.E.64 desc[UR4][R6.64+0x8], R4 ;  /* 0x0000080406007986 */ /* 0x0003e2000c101b04 */
[----:B------:R-:W-:Y:S01]  /*0dc0*/  VIADD R14, R14, 0x1 ;  /* 0x000000010e0e7836 */ /* 0x000fe20000000000 */
[----:B------:R-:W-:Y:S02]  /*0dd0*/  LOP3.LUT R11, R13, 0x3, RZ, 0xc0, !PT ;  /* 0x000000030d0b7812 */ /* 0x000fe400078ec0ff */
[----:B------:R1:W-:Y:S02]  /*0de0*/  STG.E.64 desc[UR4][R6.64+0x10], R2 ;  /* 0x0000100206007986 */ /* 0x0003e4000c101b04 */
[----:B------:R-:W-:Y:S02]  /*0df0*/  ISETP.GE.U32.AND P0, PT, R14, R11, PT ;  /* 0x0000000b0e00720c */ /* 0x000fe40003f06070 */
[----:B------:R1:W-:Y:S11]  /*0e00*/  STG.E desc[UR4][R6.64+0x4], R15 ;  /* 0x0000040f06007986 */ /* 0x0003f6000c101904 */
[----:B------:R-:W-:Y:S05]  /*0e10*/  @!P0 BRA `(.L_x_34) ;  /* 0xfffffff400048947 */ /* 0x000fea000383ffff */
.L_x_31:
[----:B------:R-:W-:Y:S05]  /*0e20*/  BSYNC.RECONVERGENT B1 ;  /* 0x0000000000017941 */ /* 0x000fea0003800200 */
.L_x_30:
[C---:B------:R-:W-:Y:S01]  /*0e30*/  ISETP.GT.U32.AND P0, PT, R13.reuse, 0x3, PT ;  /* 0x000000030d00780c */ /* 0x040fe20003f04070 */
[----:B------:R-:W-:Y:S01]  /*0e40*/  VIADD R12, R12, 0x1 ;  /* 0x000000010c0c7836 */ /* 0x000fe20000000000 */
[--C-:B------:R-:W-:Y:S02]  /*0e50*/  SHF.R.U64 R13, R13, 0x2, R0.reuse ;  /* 0x000000020d0d7819 */ /* 0x100fe40000001200 */
[----:B------:R-:W-:Y:S02]  /*0e60*/  ISETP.GT.U32.AND.EX P0, PT, R0, RZ, PT, P0 ;  /* 0x000000ff0000720c */ /* 0x000fe40003f04100 */
[----:B------:R-:W-:-:S11]  /*0e70*/  SHF.R.U32.HI R0, RZ, 0x2, R0 ;  /* 0x00000002ff007819 */ /* 0x000fd60000011600 */
[----:B------:R-:W-:Y:S05]  /*0e80*/  @P0 BRA `(.L_x_35) ;  /* 0xfffffff000c80947 */ /* 0x000fea000383ffff */
.L_x_29:
[----:B------:R-:W-:Y:S05]  /*0e90*/  BSYNC.RECONVERGENT B0 ;  /* 0x0000000000007941 */ /* 0x000fea0003800200 */
.L_x_28:
[----:B------:R-:W-:Y:S04]  /*0ea0*/  STG.E.64 desc[UR4][R6.64+0x18], RZ ;  /* 0x000018ff06007986 */ /* 0x000fe8000c101b04 */
[----:B------:R-:W-:Y:S04]  /*0eb0*/  STG.E desc[UR4][R6.64+0x20], RZ ;  /* 0x000020ff06007986 */ /* 0x000fe8000c101904 */
[----:B------:R-:W-:Y:S01]  /*0ec0*/  STG.E.64 desc[UR4][R6.64+0x28], RZ ;  /* 0x000028ff06007986 */ /* 0x000fe2000c101b04 */
[----:B------:R-:W-:Y:S05]  /*0ed0*/  EXIT ;  /* 0x000000000000794d */ /* 0x000fea0003800000 */
.L_x_36:
        /* <DEDUP_REMOVED lines=10> */
.L_x_39:


//--------------------- .text._Z9addKernelPiPKiS1_ --------------------------
	.section	.text._Z9addKernelPiPKiS1_,"ax",@progbits
	.align	128
        .global         _Z9addKernelPiPKiS1_
        .type           _Z9addKernelPiPKiS1_,@function
        .size           _Z9addKernelPiPKiS1_,(.L_x_40 - _Z9addKernelPiPKiS1_)
        .other          _Z9addKernelPiPKiS1_,@"STO_CUDA_ENTRY STV_DEFAULT"
_Z9addKernelPiPKiS1_:
.text._Z9addKernelPiPKiS1_:
[----:B------:R-:W-:Y:S01]  /*0000*/  LDC R1, c[0x0][0x37c] ;  /* 0x0000df00ff017b82 */ /* 0x000fe20000000800 */
[----:B------:R-:W0:Y:S07]  /*0010*/  S2R R9, SR_TID.X ;  /* 0x0000000000097919 */ /* 0x000e2e0000002100 */
[----:B------:R-:W0:Y:S01]  /*0020*/  LDC.64 R2, c[0x0][0x388] ;  /* 0x0000e200ff027b82 */ /* 0x000e220000000a00 */
[----:B------:R-:W1:Y:S07]  /*0030*/  LDCU.64 UR4, c[0x0][0x358] ;  /* 0x00006b00ff0477ac */ /* 0x000e6e0008000a00 */
[----:B------:R-:W2:Y:S08]  /*0040*/  LDC.64 R4, c[0x0][0x390] ;  /* 0x0000e400ff047b82 */ /* 0x000eb00000000a00 */
[----:B------:R-:W3:Y:S01]  /*0050*/  LDC.64 R6, c[0x0][0x380] ;  /* 0x0000e000ff067b82 */ /* 0x000ee20000000a00 */
[----:B0-----:R-:W-:-:S04]  /*0060*/  IMAD.WIDE.U32 R2, R9, 0x4, R2 ;  /* 0x0000000409027825 */ /* 0x001fc800078e0002 */
[C---:B--2---:R-:W-:Y:S02]  /*0070*/  IMAD.WIDE.U32 R4, R9.reuse, 0x4, R4 ;  /* 0x0000000409047825 */ /* 0x044fe400078e0004 */
[----:B-1----:R-:W2:Y:S04]  /*0080*/  LDG.E R2, desc[UR4][R2.64] ;  /* 0x0000000402027981 */ /* 0x002ea8000c1e1900 */
[----:B------:R-:W2:Y:S01]  /*0090*/  LDG.E R5, desc[UR4][R4.64] ;  /* 0x0000000404057981 */ /* 0x000ea2000c1e1900 */
[----:B---3--:R-:W-:Y:S01]  /*00a0*/  IMAD.WIDE.U32 R6, R9, 0x4, R6 ;  /* 0x0000000409067825 */ /* 0x008fe200078e0006 */
[----:B--2---:R-:W-:-:S05]  /*00b0*/  IADD3 R9, PT, PT, R2, R5, RZ ;  /* 0x0000000502097210 */ /* 0x004fca0007ffe0ff */
[----:B------:R-:W-:Y:S01]  /*00c0*/  STG.E desc[UR4][R6.64], R9 ;  /* 0x0000000906007986 */ /* 0x000fe2000c101904 */
[----:B------:R-:W-:Y:S05]  /*00d0*/  EXIT ;  /* 0x000000000000794d */ /* 0x000fea0003800000 */
.L_x_37:
        /* <DEDUP_REMOVED lines=10> */
.L_x_40:


//--------------------- .nv.global.init           --------------------------
	.section	.nv.global.init,"aw",@progbits
	.align	4
.nv.global.init:
	.type		mrg32k3aM1SubSeq,@object
	.size		mrg32k3aM1SubSeq,(mrg32k3aM2SubSeq - mrg32k3aM1SubSeq)
mrg32k3aM1SubSeq:
        /*0000*/ 	.byte	0x0b, 0xcc, 0xee, 0x04, 0x73, 0x29, 0x8b, 0x6f, 0xf6, 0x53, 0x03, 0xf6, 0x23, 0xf6, 0xea, 0xda
        /* <DEDUP_REMOVED lines=125> */
	.type		mrg32k3aM2SubSeq,@object
	.size		mrg32k3aM2SubSeq,(mrg32k3aM1 - mrg32k3aM2SubSeq)
mrg32k3aM2SubSeq:
        /* <DEDUP_REMOVED lines=126> */
	.type		mrg32k3aM1,@object
	.size		mrg32k3aM1,(mrg32k3aM1Seq - mrg32k3aM1)
mrg32k3aM1:
        /* <DEDUP_REMOVED lines=144> */
	.type		mrg32k3aM1Seq,@object
	.size		mrg32k3aM1Seq,(mrg32k3aM2 - mrg32k3aM1Seq)
mrg32k3aM1Seq:
        /* <DEDUP_REMOVED lines=144> */
	.type		mrg32k3aM2,@object
	.size		mrg32k3aM2,(mrg32k3aM2Seq - mrg32k3aM2)
mrg32k3aM2:
        /* <DEDUP_REMOVED lines=144> */
	.type		mrg32k3aM2Seq,@object
	.size		mrg32k3aM2Seq,(precalc_xorwow_matrix - mrg32k3aM2Seq)
mrg32k3aM2Seq:
        /* <DEDUP_REMOVED lines=144> */
	.type		precalc_xorwow_matrix,@object
	.size		precalc_xorwow_matrix,(precalc_xorwow_offset_matrix - precalc_xorwow_matrix)
precalc_xorwow_matrix:
        /* <DEDUP_REMOVED lines=6400> */
	.type		precalc_xorwow_offset_matrix,@object
	.size		precalc_xorwow_offset_matrix,(.L_1 - precalc_xorwow_offset_matrix)
precalc_xorwow_offset_matrix:
        /* <DEDUP_REMOVED lines=6400> */
.L_1:


//--------------------- .nv.shared.reserved.0     --------------------------
	.section	.nv.shared.reserved.0,"aw",@nobits
	.weak		__nv_reservedSMEM_offset_0_alias
	.size		__nv_reservedSMEM_offset_0_alias, 0, 64
	.other		__nv_reservedSMEM_offset_0_alias,@"STO_CUDA_RESERVED_SHARED STV_DEFAULT"
__nv_reservedSMEM_offset_0_alias:
	.zero		0
	.zero		64


//--------------------- .nv.constant0._Z9expKernelPxP17curandStateXORWOW --------------------------
	.section	.nv.constant0._Z9expKernelPxP17curandStateXORWOW,"a",@progbits
	.sectionflags	@""
	.align	4
.nv.constant0._Z9expKernelPxP17curandStateXORWOW:
	.zero		912


//--------------------- .nv.constant0._Z12setup_kernelP17curandStateXORWOW --------------------------
	.section	.nv.constant0._Z12setup_kernelP17curandStateXORWOW,"a",@progbits
	.sectionflags	@""
	.align	4
.nv.constant0._Z12setup_kernelP17curandStateXORWOW:
	.zero		904


//--------------------- .nv.constant0._Z9addKernelPiPKiS1_ --------------------------
	.section	.nv.constant0._Z9addKernelPiPKiS1_,"a",@progbits
	.sectionflags	@""
	.align	4
.nv.constant0._Z9addKernelPiPKiS1_:
	.zero		920


//--------------------- SYMBOLS --------------------------

	.type		.nv.reservedSmem.offset0,@object
	.size		.nv.reservedSmem.offset0,0x4
